//
// Generated by NVIDIA NVVM Compiler
//
// Compiler Build ID: CL-36424714
// Cuda compilation tools, release 13.0, V13.0.88
// Based on NVVM 20.0.0
//

.version 9.0
.target sm_100
.address_size 64

	// .globl	_Z9lstm_gemmPfS_S_S_S_iiiiii

.visible .entry _Z9lstm_gemmPfS_S_S_S_iiiiii(
	.param .u64 .ptr .align 1 _Z9lstm_gemmPfS_S_S_S_iiiiii_param_0,
	.param .u64 .ptr .align 1 _Z9lstm_gemmPfS_S_S_S_iiiiii_param_1,
	.param .u64 .ptr .align 1 _Z9lstm_gemmPfS_S_S_S_iiiiii_param_2,
	.param .u64 .ptr .align 1 _Z9lstm_gemmPfS_S_S_S_iiiiii_param_3,
	.param .u64 .ptr .align 1 _Z9lstm_gemmPfS_S_S_S_iiiiii_param_4,
	.param .u32 _Z9lstm_gemmPfS_S_S_S_iiiiii_param_5,
	.param .u32 _Z9lstm_gemmPfS_S_S_S_iiiiii_param_6,
	.param .u32 _Z9lstm_gemmPfS_S_S_S_iiiiii_param_7,
	.param .u32 _Z9lstm_gemmPfS_S_S_S_iiiiii_param_8,
	.param .u32 _Z9lstm_gemmPfS_S_S_S_iiiiii_param_9,
	.param .u32 _Z9lstm_gemmPfS_S_S_S_iiiiii_param_10
)
{
	.reg .pred 	%p<15>;
	.reg .b32 	%r<82>;
	.reg .b32 	%f<195>;
	.reg .b64 	%rd<46>;

	ld.param.u64 	%rd13, [_Z9lstm_gemmPfS_S_S_S_iiiiii_param_0];
	ld.param.u64 	%rd14, [_Z9lstm_gemmPfS_S_S_S_iiiiii_param_1];
	ld.param.u64 	%rd15, [_Z9lstm_gemmPfS_S_S_S_iiiiii_param_2];
	ld.param.u64 	%rd11, [_Z9lstm_gemmPfS_S_S_S_iiiiii_param_3];
	ld.param.u64 	%rd12, [_Z9lstm_gemmPfS_S_S_S_iiiiii_param_4];
	ld.param.u32 	%r29, [_Z9lstm_gemmPfS_S_S_S_iiiiii_param_5];
	ld.param.u32 	%r33, [_Z9lstm_gemmPfS_S_S_S_iiiiii_param_6];
	ld.param.u32 	%r34, [_Z9lstm_gemmPfS_S_S_S_iiiiii_param_7];
	ld.param.u32 	%r30, [_Z9lstm_gemmPfS_S_S_S_iiiiii_param_8];
	ld.param.u32 	%r31, [_Z9lstm_gemmPfS_S_S_S_iiiiii_param_9];
	ld.param.u32 	%r32, [_Z9lstm_gemmPfS_S_S_S_iiiiii_param_10];
	cvta.to.global.u64 	%rd1, %rd15;
	cvta.to.global.u64 	%rd2, %rd13;
	cvta.to.global.u64 	%rd3, %rd14;
	mov.u32 	%r35, %tid.x;
	mov.u32 	%r36, %ctaid.x;
	mov.u32 	%r37, %ntid.x;
	mad.lo.s32 	%r1, %r36, %r37, %r35;
	mov.u32 	%r38, %tid.y;
	mov.u32 	%r39, %ctaid.y;
	mov.u32 	%r40, %ntid.y;
	mad.lo.s32 	%r2, %r39, %r40, %r38;
	mul.lo.s32 	%r3, %r34, %r1;
	shr.s32 	%r41, %r33, 31;
	shr.u32 	%r42, %r41, 30;
	add.s32 	%r43, %r33, %r42;
	shr.s32 	%r4, %r43, 2;
	setp.lt.s32 	%p1, %r33, 4;
	mov.f32 	%f194, 0f00000000;
	@%p1 bra 	$L__BB0_30;
	shr.s32 	%r45, %r30, 31;
	shr.u32 	%r46, %r45, 30;
	add.s32 	%r47, %r30, %r46;
	shr.s32 	%r5, %r47, 2;
	neg.s32 	%r6, %r5;
	shr.s32 	%r48, %r31, 31;
	shr.u32 	%r49, %r48, 30;
	add.s32 	%r50, %r31, %r49;
	shr.s32 	%r51, %r50, 2;
	mul.lo.s32 	%r7, %r51, %r1;
	mul.lo.s32 	%r52, %r31, %r29;
	shr.s32 	%r53, %r52, 31;
	shr.u32 	%r54, %r53, 30;
	add.s32 	%r55, %r52, %r54;
	shr.s32 	%r56, %r55, 2;
	mul.lo.s32 	%r8, %r56, %r32;
	sub.s32 	%r57, %r7, %r5;
	add.s32 	%r9, %r57, %r8;
	mul.lo.s32 	%r58, %r5, %r1;
	mul.lo.s32 	%r59, %r30, %r29;
	shr.s32 	%r60, %r59, 31;
	shr.u32 	%r61, %r60, 30;
	add.s32 	%r62, %r59, %r61;
	shr.s32 	%r63, %r62, 2;
	mad.lo.s32 	%r10, %r63, %r32, %r58;
	mul.lo.s32 	%r11, %r4, %r2;
	add.s32 	%r64, %r4, -1;
	and.b32  	%r12, %r4, 3;
	setp.lt.u32 	%p2, %r64, 3;
	mov.f32 	%f194, 0f00000000;
	mov.b32 	%r81, 0;
	@%p2 bra 	$L__BB0_16;
	and.b32  	%r81, %r4, 536870908;
	mul.wide.u32 	%rd16, %r11, 16;
	add.s64 	%rd17, %rd16, %rd1;
	add.s64 	%rd45, %rd17, 48;
	add.s32 	%r66, %r6, %r8;
	add.s32 	%r77, %r66, %r7;
	mov.f32 	%f194, 0f00000000;
	mov.b32 	%r79, 0;
	mov.u32 	%r76, %r11;
	mov.u32 	%r78, %r10;
$L__BB0_3:
	.pragma "nounroll";
	mul.wide.s32 	%rd18, %r78, 16;
	add.s64 	%rd19, %rd2, %rd18;
	add.s64 	%rd6, %rd19, 32;
	mul.wide.s32 	%rd20, %r77, 16;
	add.s64 	%rd21, %rd3, %rd20;
	add.s64 	%rd7, %rd21, 32;
	setp.ge.s32 	%p3, %r79, %r5;
	@%p3 bra 	$L__BB0_5;
	ld.global.v4.f32 	{%f165, %f164, %f163, %f162}, [%rd6+-32];
	bra.uni 	$L__BB0_6;
$L__BB0_5:
	ld.global.v4.f32 	{%f165, %f164, %f163, %f162}, [%rd7+-32];
$L__BB0_6:
	mul.wide.u32 	%rd22, %r76, 16;
	add.s64 	%rd23, %rd1, %rd22;
	ld.global.v4.f32 	{%f102, %f103, %f104, %f105}, [%rd23];
	mul.f32 	%f106, %f164, %f103;
	fma.rn.f32 	%f107, %f165, %f102, %f106;
	fma.rn.f32 	%f108, %f163, %f104, %f107;
	fma.rn.f32 	%f109, %f162, %f105, %f108;
	add.f32 	%f14, %f194, %f109;
	add.s32 	%r19, %r79, 1;
	setp.lt.s32 	%p4, %r19, %r5;
	@%p4 bra 	$L__BB0_8;
	ld.global.v4.f32 	{%f169, %f168, %f167, %f166}, [%rd7+-16];
	bra.uni 	$L__BB0_9;
$L__BB0_8:
	ld.global.v4.f32 	{%f169, %f168, %f167, %f166}, [%rd6+-16];
$L__BB0_9:
	ld.global.v4.f32 	{%f110, %f111, %f112, %f113}, [%rd45+-32];
	mul.f32 	%f114, %f168, %f111;
	fma.rn.f32 	%f115, %f169, %f110, %f114;
	fma.rn.f32 	%f116, %f167, %f112, %f115;
	fma.rn.f32 	%f117, %f166, %f113, %f116;
	add.f32 	%f27, %f14, %f117;
	add.s32 	%r20, %r19, 1;
	setp.lt.s32 	%p5, %r20, %r5;
	@%p5 bra 	$L__BB0_11;
	ld.global.v4.f32 	{%f173, %f172, %f171, %f170}, [%rd7];
	bra.uni 	$L__BB0_12;
$L__BB0_11:
	ld.global.v4.f32 	{%f173, %f172, %f171, %f170}, [%rd6];
$L__BB0_12:
	ld.global.v4.f32 	{%f118, %f119, %f120, %f121}, [%rd45+-16];
	mul.f32 	%f122, %f172, %f119;
	fma.rn.f32 	%f123, %f173, %f118, %f122;
	fma.rn.f32 	%f124, %f171, %f120, %f123;
	fma.rn.f32 	%f125, %f170, %f121, %f124;
	add.f32 	%f40, %f27, %f125;
	add.s32 	%r21, %r20, 1;
	setp.lt.s32 	%p6, %r21, %r5;
	@%p6 bra 	$L__BB0_14;
	ld.global.v4.f32 	{%f177, %f176, %f175, %f174}, [%rd7+16];
	bra.uni 	$L__BB0_15;
$L__BB0_14:
	ld.global.v4.f32 	{%f177, %f176, %f175, %f174}, [%rd6+16];
$L__BB0_15:
	ld.global.v4.f32 	{%f126, %f127, %f128, %f129}, [%rd45];
	mul.f32 	%f130, %f176, %f127;
	fma.rn.f32 	%f131, %f177, %f126, %f130;
	fma.rn.f32 	%f132, %f175, %f128, %f131;
	fma.rn.f32 	%f133, %f174, %f129, %f132;
	add.f32 	%f194, %f40, %f133;
	add.s32 	%r78, %r78, 4;
	add.s64 	%rd45, %rd45, 64;
	add.s32 	%r77, %r77, 4;
	add.s32 	%r76, %r76, 4;
	add.s32 	%r79, %r21, 1;
	setp.ne.s32 	%p7, %r79, %r81;
	@%p7 bra 	$L__BB0_3;
$L__BB0_16:
	setp.eq.s32 	%p8, %r12, 0;
	@%p8 bra 	$L__BB0_30;
	setp.eq.s32 	%p9, %r12, 1;
	@%p9 bra 	$L__BB0_25;
	setp.lt.s32 	%p10, %r81, %r5;
	add.s32 	%r67, %r10, %r81;
	mul.wide.s32 	%rd24, %r67, 16;
	add.s64 	%rd9, %rd2, %rd24;
	add.s32 	%r68, %r9, %r81;
	mul.wide.s32 	%rd25, %r68, 16;
	add.s64 	%rd10, %rd3, %rd25;
	@%p10 bra 	$L__BB0_20;
	ld.global.v4.f32 	{%f183, %f182, %f181, %f180}, [%rd10];
	bra.uni 	$L__BB0_21;
$L__BB0_20:
	ld.global.v4.f32 	{%f183, %f182, %f181, %f180}, [%rd9];
$L__BB0_21:
	add.s32 	%r69, %r81, %r11;
	mul.wide.u32 	%rd26, %r69, 16;
	add.s64 	%rd27, %rd1, %rd26;
	ld.global.v4.f32 	{%f135, %f136, %f137, %f138}, [%rd27];
	mul.f32 	%f139, %f182, %f136;
	fma.rn.f32 	%f140, %f183, %f135, %f139;
	fma.rn.f32 	%f141, %f181, %f137, %f140;
	fma.rn.f32 	%f142, %f180, %f138, %f141;
	add.f32 	%f68, %f194, %f142;
	add.s32 	%r70, %r81, 1;
	setp.lt.s32 	%p11, %r70, %r5;
	@%p11 bra 	$L__BB0_23;
	ld.global.v4.f32 	{%f187, %f186, %f185, %f184}, [%rd10+16];
	bra.uni 	$L__BB0_24;
$L__BB0_23:
	ld.global.v4.f32 	{%f187, %f186, %f185, %f184}, [%rd9+16];
$L__BB0_24:
	cvt.u64.u32 	%rd28, %r11;
	cvt.u64.u32 	%rd29, %r81;
	add.s64 	%rd30, %rd29, %rd28;
	shl.b64 	%rd31, %rd30, 4;
	add.s64 	%rd32, %rd1, %rd31;
	ld.global.v4.f32 	{%f143, %f144, %f145, %f146}, [%rd32+16];
	mul.f32 	%f147, %f186, %f144;
	fma.rn.f32 	%f148, %f187, %f143, %f147;
	fma.rn.f32 	%f149, %f185, %f145, %f148;
	fma.rn.f32 	%f150, %f184, %f146, %f149;
	add.f32 	%f194, %f68, %f150;
	add.s32 	%r81, %r81, 2;
$L__BB0_25:
	and.b32  	%r71, %r4, 1;
	setp.eq.b32 	%p12, %r71, 1;
	not.pred 	%p13, %p12;
	@%p13 bra 	$L__BB0_30;
	setp.lt.s32 	%p14, %r81, %r5;
	@%p14 bra 	$L__BB0_28;
	add.s32 	%r72, %r9, %r81;
	mul.wide.s32 	%rd33, %r72, 16;
	add.s64 	%rd34, %rd3, %rd33;
	ld.global.v4.f32 	{%f193, %f192, %f191, %f190}, [%rd34];
	bra.uni 	$L__BB0_29;
$L__BB0_28:
	add.s32 	%r73, %r10, %r81;
	mul.wide.s32 	%rd35, %r73, 16;
	add.s64 	%rd36, %rd2, %rd35;
	ld.global.v4.f32 	{%f193, %f192, %f191, %f190}, [%rd36];
$L__BB0_29:
	add.s32 	%r74, %r81, %r11;
	mul.wide.u32 	%rd37, %r74, 16;
	add.s64 	%rd38, %rd1, %rd37;
	ld.global.v4.f32 	{%f151, %f152, %f153, %f154}, [%rd38];
	mul.f32 	%f155, %f192, %f152;
	fma.rn.f32 	%f156, %f193, %f151, %f155;
	fma.rn.f32 	%f157, %f191, %f153, %f156;
	fma.rn.f32 	%f158, %f190, %f154, %f157;
	add.f32 	%f194, %f194, %f158;
$L__BB0_30:
	cvta.to.global.u64 	%rd39, %rd11;
	cvta.to.global.u64 	%rd40, %rd12;
	mul.wide.u32 	%rd41, %r2, 4;
	add.s64 	%rd42, %rd39, %rd41;
	ld.global.f32 	%f159, [%rd42];
	add.f32 	%f160, %f194, %f159;
	add.s32 	%r75, %r3, %r2;
	mul.wide.s32 	%rd43, %r75, 4;
	add.s64 	%rd44, %rd40, %rd43;
	st.global.f32 	[%rd44], %f160;
	ret;

}
	// .globl	_Z12lstm_eltwisePfS_S_iii
.visible .entry _Z12lstm_eltwisePfS_S_iii(
	.param .u64 .ptr .align 1 _Z12lstm_eltwisePfS_S_iii_param_0,
	.param .u64 .ptr .align 1 _Z12lstm_eltwisePfS_S_iii_param_1,
	.param .u64 .ptr .align 1 _Z12lstm_eltwisePfS_S_iii_param_2,
	.param .u32 _Z12lstm_eltwisePfS_S_iii_param_3,
	.param .u32 _Z12lstm_eltwisePfS_S_iii_param_4,
	.param .u32 _Z12lstm_eltwisePfS_S_iii_param_5
)
{
	.reg .pred 	%p<15>;
	.reg .b32 	%r<64>;
	.reg .b32 	%f<46>;
	.reg .b64 	%rd<22>;
	.reg .b64 	%fd<94>;

	ld.param.u64 	%rd2, [_Z12lstm_eltwisePfS_S_iii_param_0];
	ld.param.u64 	%rd4, [_Z12lstm_eltwisePfS_S_iii_param_1];
	ld.param.u64 	%rd3, [_Z12lstm_eltwisePfS_S_iii_param_2];
	ld.param.u32 	%r14, [_Z12lstm_eltwisePfS_S_iii_param_3];
	ld.param.u32 	%r15, [_Z12lstm_eltwisePfS_S_iii_param_4];
	ld.param.u32 	%r16, [_Z12lstm_eltwisePfS_S_iii_param_5];
	cvta.to.global.u64 	%rd5, %rd4;
	mov.u32 	%r17, %tid.x;
	mov.u32 	%r18, %ctaid.x;
	mov.u32 	%r19, %ntid.x;
	mad.lo.s32 	%r1, %r18, %r19, %r17;
	mov.u32 	%r20, %tid.y;
	mov.u32 	%r21, %ctaid.y;
	mov.u32 	%r22, %ntid.y;
	mad.lo.s32 	%r2, %r21, %r22, %r20;
	mul.lo.s32 	%r23, %r14, %r1;
	shl.b32 	%r24, %r23, 2;
	add.s32 	%r25, %r24, %r2;
	mul.wide.s32 	%rd6, %r25, 4;
	add.s64 	%rd7, %rd5, %rd6;
	ld.global.f32 	%f1, [%rd7];
	mul.wide.s32 	%rd8, %r14, 4;
	add.s64 	%rd9, %rd7, %rd8;
	ld.global.f32 	%f2, [%rd9];
	add.s64 	%rd10, %rd9, %rd8;
	ld.global.f32 	%f3, [%rd10];
	add.s64 	%rd11, %rd10, %rd8;
	ld.global.f32 	%f4, [%rd11];
	cvt.f64.f32 	%fd1, %f2;
	neg.f64 	%fd18, %fd1;
	fma.rn.f64 	%fd19, %fd1, 0dBFF71547652B82FE, 0d4338000000000000;
	{
	.reg .b32 %temp; 
	mov.b64 	{%r3, %temp}, %fd19;
	}
	mov.f64 	%fd20, 0dC338000000000000;
	add.rn.f64 	%fd21, %fd19, %fd20;
	fma.rn.f64 	%fd22, %fd21, 0dBFE62E42FEFA39EF, %fd18;
	fma.rn.f64 	%fd23, %fd21, 0dBC7ABC9E3B39803F, %fd22;
	fma.rn.f64 	%fd24, %fd23, 0d3E5ADE1569CE2BDF, 0d3E928AF3FCA213EA;
	fma.rn.f64 	%fd25, %fd24, %fd23, 0d3EC71DEE62401315;
	fma.rn.f64 	%fd26, %fd25, %fd23, 0d3EFA01997C89EB71;
	fma.rn.f64 	%fd27, %fd26, %fd23, 0d3F2A01A014761F65;
	fma.rn.f64 	%fd28, %fd27, %fd23, 0d3F56C16C1852B7AF;
	fma.rn.f64 	%fd29, %fd28, %fd23, 0d3F81111111122322;
	fma.rn.f64 	%fd30, %fd29, %fd23, 0d3FA55555555502A1;
	fma.rn.f64 	%fd31, %fd30, %fd23, 0d3FC5555555555511;
	fma.rn.f64 	%fd32, %fd31, %fd23, 0d3FE000000000000B;
	fma.rn.f64 	%fd33, %fd32, %fd23, 0d3FF0000000000000;
	fma.rn.f64 	%fd34, %fd33, %fd23, 0d3FF0000000000000;
	{
	.reg .b32 %temp; 
	mov.b64 	{%r4, %temp}, %fd34;
	}
	{
	.reg .b32 %temp; 
	mov.b64 	{%temp, %r5}, %fd34;
	}
	shl.b32 	%r26, %r3, 20;
	add.s32 	%r27, %r26, %r5;
	mov.b64 	%fd91, {%r4, %r27};
	{
	.reg .b32 %temp; 
	mov.b64 	{%temp, %r28}, %fd18;
	}
	mov.b32 	%f8, %r28;
	abs.f32 	%f5, %f8;
	setp.lt.f32 	%p1, %f5, 0f4086232B;
	@%p1 bra 	$L__BB1_3;
	setp.gt.f32 	%p2, %f2, 0f00000000;
	mov.f64 	%fd35, 0d7FF0000000000000;
	sub.f64 	%fd36, %fd35, %fd1;
	selp.f64 	%fd91, 0d0000000000000000, %fd36, %p2;
	setp.geu.f32 	%p3, %f5, 0f40874800;
	@%p3 bra 	$L__BB1_3;
	shr.u32 	%r29, %r3, 31;
	add.s32 	%r30, %r3, %r29;
	shr.s32 	%r31, %r30, 1;
	shl.b32 	%r32, %r31, 20;
	add.s32 	%r33, %r5, %r32;
	mov.b64 	%fd37, {%r4, %r33};
	sub.s32 	%r34, %r3, %r31;
	shl.b32 	%r35, %r34, 20;
	add.s32 	%r36, %r35, 1072693248;
	mov.b32 	%r37, 0;
	mov.b64 	%fd38, {%r37, %r36};
	mul.f64 	%fd91, %fd38, %fd37;
$L__BB1_3:
	add.f64 	%fd39, %fd91, 0d3FF0000000000000;
	rcp.rn.f64 	%fd40, %fd39;
	mad.lo.s32 	%r38, %r14, %r1, %r2;
	mul.lo.s32 	%r6, %r15, %r14;
	mad.lo.s32 	%r7, %r6, %r16, %r38;
	cvta.to.global.u64 	%rd12, %rd2;
	mul.wide.s32 	%rd13, %r7, 4;
	add.s64 	%rd1, %rd12, %rd13;
	ld.global.f32 	%f9, [%rd1];
	cvt.f64.f32 	%fd41, %f9;
	mul.f64 	%fd6, %fd40, %fd41;
	cvt.f64.f32 	%fd7, %f1;
	neg.f64 	%fd42, %fd7;
	fma.rn.f64 	%fd43, %fd7, 0dBFF71547652B82FE, 0d4338000000000000;
	{
	.reg .b32 %temp; 
	mov.b64 	{%r8, %temp}, %fd43;
	}
	mov.f64 	%fd44, 0dC338000000000000;
	add.rn.f64 	%fd45, %fd43, %fd44;
	fma.rn.f64 	%fd46, %fd45, 0dBFE62E42FEFA39EF, %fd42;
	fma.rn.f64 	%fd47, %fd45, 0dBC7ABC9E3B39803F, %fd46;
	fma.rn.f64 	%fd48, %fd47, 0d3E5ADE1569CE2BDF, 0d3E928AF3FCA213EA;
	fma.rn.f64 	%fd49, %fd48, %fd47, 0d3EC71DEE62401315;
	fma.rn.f64 	%fd50, %fd49, %fd47, 0d3EFA01997C89EB71;
	fma.rn.f64 	%fd51, %fd50, %fd47, 0d3F2A01A014761F65;
	fma.rn.f64 	%fd52, %fd51, %fd47, 0d3F56C16C1852B7AF;
	fma.rn.f64 	%fd53, %fd52, %fd47, 0d3F81111111122322;
	fma.rn.f64 	%fd54, %fd53, %fd47, 0d3FA55555555502A1;
	fma.rn.f64 	%fd55, %fd54, %fd47, 0d3FC5555555555511;
	fma.rn.f64 	%fd56, %fd55, %fd47, 0d3FE000000000000B;
	fma.rn.f64 	%fd57, %fd56, %fd47, 0d3FF0000000000000;
	fma.rn.f64 	%fd58, %fd57, %fd47, 0d3FF0000000000000;
	{
	.reg .b32 %temp; 
	mov.b64 	{%r9, %temp}, %fd58;
	}
	{
	.reg .b32 %temp; 
	mov.b64 	{%temp, %r10}, %fd58;
	}
	shl.b32 	%r39, %r8, 20;
	add.s32 	%r40, %r39, %r10;
	mov.b64 	%fd92, {%r9, %r40};
	{
	.reg .b32 %temp; 
	mov.b64 	{%temp, %r41}, %fd42;
	}
	mov.b32 	%f10, %r41;
	abs.f32 	%f6, %f10;
	setp.lt.f32 	%p4, %f6, 0f4086232B;
	@%p4 bra 	$L__BB1_6;
	setp.gt.f32 	%p5, %f1, 0f00000000;
	mov.f64 	%fd59, 0d7FF0000000000000;
	sub.f64 	%fd60, %fd59, %fd7;
	selp.f64 	%fd92, 0d0000000000000000, %fd60, %p5;
	setp.geu.f32 	%p6, %f6, 0f40874800;
	@%p6 bra 	$L__BB1_6;
	shr.u32 	%r42, %r8, 31;
	add.s32 	%r43, %r8, %r42;
	shr.s32 	%r44, %r43, 1;
	shl.b32 	%r45, %r44, 20;
	add.s32 	%r46, %r10, %r45;
	mov.b64 	%fd61, {%r9, %r46};
	sub.s32 	%r47, %r8, %r44;
	shl.b32 	%r48, %r47, 20;
	add.s32 	%r49, %r48, 1072693248;
	mov.b32 	%r50, 0;
	mov.b64 	%fd62, {%r50, %r49};
	mul.f64 	%fd92, %fd62, %fd61;
$L__BB1_6:
	add.f64 	%fd63, %fd92, 0d3FF0000000000000;
	rcp.rn.f64 	%fd64, %fd63;
	abs.f32 	%f11, %f3;
	mul.f32 	%f12, %f11, 0f4038AA3B;
	ex2.approx.ftz.f32 	%f13, %f12;
	add.f32 	%f14, %f13, 0f3F800000;
	rcp.approx.ftz.f32 	%f15, %f14;
	fma.rn.f32 	%f16, %f15, 0fC0000000, 0f3F800000;
	setp.ge.f32 	%p7, %f11, 0f41102CB4;
	selp.f32 	%f17, 0f3F800000, %f16, %p7;
	copysign.f32 	%f18, %f3, %f17;
	mul.f32 	%f19, %f3, %f3;
	fma.rn.f32 	%f20, %f19, 0f3C80F082, 0fBD563CAE;
	fma.rn.f32 	%f21, %f20, %f19, 0f3E085941;
	fma.rn.f32 	%f22, %f21, %f19, 0fBEAAA9ED;
	fma.rn.f32 	%f23, %f22, %f19, 0f00000000;
	fma.rn.f32 	%f24, %f23, %f3, %f3;
	setp.ge.f32 	%p8, %f11, 0f3F19999A;
	selp.f32 	%f25, %f18, %f24, %p8;
	cvt.f64.f32 	%fd65, %f25;
	fma.rn.f64 	%fd12, %fd64, %fd65, %fd6;
	cvt.f64.f32 	%fd13, %f4;
	neg.f64 	%fd66, %fd13;
	fma.rn.f64 	%fd67, %fd13, 0dBFF71547652B82FE, 0d4338000000000000;
	{
	.reg .b32 %temp; 
	mov.b64 	{%r11, %temp}, %fd67;
	}
	mov.f64 	%fd68, 0dC338000000000000;
	add.rn.f64 	%fd69, %fd67, %fd68;
	fma.rn.f64 	%fd70, %fd69, 0dBFE62E42FEFA39EF, %fd66;
	fma.rn.f64 	%fd71, %fd69, 0dBC7ABC9E3B39803F, %fd70;
	fma.rn.f64 	%fd72, %fd71, 0d3E5ADE1569CE2BDF, 0d3E928AF3FCA213EA;
	fma.rn.f64 	%fd73, %fd72, %fd71, 0d3EC71DEE62401315;
	fma.rn.f64 	%fd74, %fd73, %fd71, 0d3EFA01997C89EB71;
	fma.rn.f64 	%fd75, %fd74, %fd71, 0d3F2A01A014761F65;
	fma.rn.f64 	%fd76, %fd75, %fd71, 0d3F56C16C1852B7AF;
	fma.rn.f64 	%fd77, %fd76, %fd71, 0d3F81111111122322;
	fma.rn.f64 	%fd78, %fd77, %fd71, 0d3FA55555555502A1;
	fma.rn.f64 	%fd79, %fd78, %fd71, 0d3FC5555555555511;
	fma.rn.f64 	%fd80, %fd79, %fd71, 0d3FE000000000000B;
	fma.rn.f64 	%fd81, %fd80, %fd71, 0d3FF0000000000000;
	fma.rn.f64 	%fd82, %fd81, %fd71, 0d3FF0000000000000;
	{
	.reg .b32 %temp; 
	mov.b64 	{%r12, %temp}, %fd82;
	}
	{
	.reg .b32 %temp; 
	mov.b64 	{%temp, %r13}, %fd82;
	}
	shl.b32 	%r51, %r11, 20;
	add.s32 	%r52, %r51, %r13;
	mov.b64 	%fd93, {%r12, %r52};
	{
	.reg .b32 %temp; 
	mov.b64 	{%temp, %r53}, %fd66;
	}
	mov.b32 	%f26, %r53;
	abs.f32 	%f7, %f26;
	setp.lt.f32 	%p9, %f7, 0f4086232B;
	@%p9 bra 	$L__BB1_9;
	setp.gt.f32 	%p10, %f4, 0f00000000;
	mov.f64 	%fd83, 0d7FF0000000000000;
	sub.f64 	%fd84, %fd83, %fd13;
	selp.f64 	%fd93, 0d0000000000000000, %fd84, %p10;
	setp.geu.f32 	%p11, %f7, 0f40874800;
	@%p11 bra 	$L__BB1_9;
	shr.u32 	%r54, %r11, 31;
	add.s32 	%r55, %r11, %r54;
	shr.s32 	%r56, %r55, 1;
	shl.b32 	%r57, %r56, 20;
	add.s32 	%r58, %r13, %r57;
	mov.b64 	%fd85, {%r12, %r58};
	sub.s32 	%r59, %r11, %r56;
	shl.b32 	%r60, %r59, 20;
	add.s32 	%r61, %r60, 1072693248;
	mov.b32 	%r62, 0;
	mov.b64 	%fd86, {%r62, %r61};
	mul.f64 	%fd93, %fd86, %fd85;
$L__BB1_9:
	cvt.rn.f32.f64 	%f27, %fd12;
	cvta.to.global.u64 	%rd14, %rd3;
	add.f64 	%fd87, %fd93, 0d3FF0000000000000;
	rcp.rn.f64 	%fd88, %fd87;
	abs.f32 	%f28, %f27;
	mul.f32 	%f29, %f28, 0f4038AA3B;
	ex2.approx.ftz.f32 	%f30, %f29;
	add.f32 	%f31, %f30, 0f3F800000;
	rcp.approx.ftz.f32 	%f32, %f31;
	fma.rn.f32 	%f33, %f32, 0fC0000000, 0f3F800000;
	setp.ge.f32 	%p12, %f28, 0f41102CB4;
	selp.f32 	%f34, 0f3F800000, %f33, %p12;
	abs.f32 	%f35, %f34;
	neg.f32 	%f36, %f35;
	mov.b64 	%rd15, %fd12;
	shr.u64 	%rd16, %rd15, 63;
	and.b64  	%rd17, %rd16, 1;
	setp.eq.b64 	%p13, %rd17, 1;
	selp.f32 	%f37, %f36, %f35, %p13;
	mul.f32 	%f38, %f27, %f27;
	fma.rn.f32 	%f39, %f38, 0f3C80F082, 0fBD563CAE;
	fma.rn.f32 	%f40, %f39, %f38, 0f3E085941;
	fma.rn.f32 	%f41, %f40, %f38, 0fBEAAA9ED;
	fma.rn.f32 	%f42, %f41, %f38, 0f00000000;
	fma.rn.f32 	%f43, %f42, %f27, %f27;
	setp.ge.f32 	%p14, %f28, 0f3F19999A;
	selp.f32 	%f44, %f37, %f43, %p14;
	cvt.f64.f32 	%fd89, %f44;
	mul.f64 	%fd90, %fd88, %fd89;
	cvt.rn.f32.f64 	%f45, %fd90;
	add.s32 	%r63, %r7, %r6;
	mul.wide.s32 	%rd18, %r63, 4;
	add.s64 	%rd19, %rd14, %rd18;
	st.global.f32 	[%rd19], %f45;
	mul.wide.s32 	%rd20, %r6, 4;
	add.s64 	%rd21, %rd1, %rd20;
	st.global.f32 	[%rd21], %f27;
	ret;

}


// ===== COMPILED SASS (sm_100) =====

	.target	sm_100

	.elftype	@"ET_EXEC"


//--------------------- .note.nv.tkinfo           --------------------------
	.section	.note.nv.tkinfo,"",@"SHT_NOTE"
	.sectionflags	@"SHF_NOTE_NV_TKINFO"
	.tkinfo
        /*0018*/ 	.word	0x00000002
        /*0030*/ 	.string	""
        /*0030*/ 	.string	"ptxas"
        /*0030*/ 	.string	"Cuda compilation tools, release 13.0, V13.0.88"
        /*0030*/ 	.string	"Build cuda_13.0.r13.0/compiler.36424714_0"
        /*0030*/ 	.string	"-arch sm_100 -m 64 "



//--------------------- .note.nv.cuinfo           --------------------------
	.section	.note.nv.cuinfo,"",@"SHT_NOTE"
	.sectionflags	@"SHF_NOTE_NV_CUINFO"
        /*0018*/ 	.short	0x0002
        /*001a*/ 	.short	0x0064
        /*001c*/ 	.short	0x0082
	.zero		2


//--------------------- .nv.info                  --------------------------
	.section	.nv.info,"",@"SHT_CUDA_INFO"
	.align	4


	//----- nvinfo : EIATTR_REGCOUNT
	.align		4
        /*0000*/ 	.byte	0x04, 0x2f
        /*0002*/ 	.short	(.L_1 - .L_0)
	.align		4
.L_0:
        /*0004*/ 	.word	index@(_Z9lstm_gemmPfS_S_S_S_iiiiii)
        /*0008*/ 	.word	0x00000022


	//----- nvinfo : EIATTR_FRAME_SIZE
	.align		4
.L_1:
        /*000c*/ 	.byte	0x04, 0x11
        /*000e*/ 	.short	(.L_3 - .L_2)
	.align		4
.L_2:
        /*0010*/ 	.word	index@(_Z9lstm_gemmPfS_S_S_S_iiiiii)
        /*0014*/ 	.word	0x00000000


	//----- nvinfo : EIATTR_REGCOUNT
	.align		4
.L_3:
        /*0018*/ 	.byte	0x04, 0x2f
        /*001a*/ 	.short	(.L_5 - .L_4)
	.align		4
.L_4:
        /*001c*/ 	.word	index@(_Z12lstm_eltwisePfS_S_iii)
        /*0020*/ 	.word	0x00000019


	//----- nvinfo : EIATTR_FRAME_SIZE
	.align		4
.L_5:
        /*0024*/ 	.byte	0x04, 0x11
        /*0026*/ 	.short	(.L_7 - .L_6)
	.align		4
.L_6:
        /*0028*/ 	.word	index@($__internal_0_$__cuda_sm20_dblrcp_rn_slowpath_v3)
        /*002c*/ 	.word	0x00000000


	//----- nvinfo : EIATTR_FRAME_SIZE
	.align		4
.L_7:
        /*0030*/ 	.byte	0x04, 0x11
        /*0032*/ 	.short	(.L_9 - .L_8)
	.align		4
.L_8:
        /*0034*/ 	.word	index@(_Z12lstm_eltwisePfS_S_iii)
        /*0038*/ 	.word	0x00000000


	//----- nvinfo : EIATTR_MIN_STACK_SIZE
	.align		4
.L_9:
        /*003c*/ 	.byte	0x04, 0x12
        /*003e*/ 	.short	(.L_11 - .L_10)
	.align		4
.L_10:
        /*0040*/ 	.word	index@(_Z12lstm_eltwisePfS_S_iii)
        /*0044*/ 	.word	0x00000000


	//----- nvinfo : EIATTR_MIN_STACK_SIZE
	.align		4
.L_11:
        /*0048*/ 	.byte	0x04, 0x12
        /*004a*/ 	.short	(.L_13 - .L_12)
	.align		4
.L_12:
        /*004c*/ 	.word	index@(_Z9lstm_gemmPfS_S_S_S_iiiiii)
        /*0050*/ 	.word	0x00000000
.L_13:


//--------------------- .nv.compat                --------------------------
	.section	.nv.compat,"",@"SHT_CUDA_COMPAT_INFO"
	.align	4
        /*0000*/ 	.byte	0x02, 0x09, 0x00, 0x00, 0x02, 0x02, 0x01, 0x00, 0x02, 0x05, 0x05, 0x00, 0x03, 0x07, 0x01, 0x01
        /*0010*/ 	.byte	0x02, 0x03, 0x00, 0x00, 0x02, 0x06, 0x01, 0x00, 0x04, 0x0b, 0x08, 0x00, 0x01, 0x00, 0x00, 0x00
        /*0020*/ 	.byte	0x00, 0x00, 0x00, 0x00


//--------------------- .nv.info._Z12lstm_eltwisePfS_S_iii --------------------------
	.section	.nv.info._Z12lstm_eltwisePfS_S_iii,"",@"SHT_CUDA_INFO"
	.sectionflags	@""
	.align	4


	//----- nvinfo : EIATTR_CUDA_API_VERSION
	.align		4
        /*0000*/ 	.byte	0x04, 0x37
        /*0002*/ 	.short	(.L_15 - .L_14)
.L_14:
        /*0004*/ 	.word	0x00000082


	//----- nvinfo : EIATTR_KPARAM_INFO
	.align		4
.L_15:
        /*0008*/ 	.byte	0x04, 0x17
        /*000a*/ 	.short	(.L_17 - .L_16)
.L_16:
        /*000c*/ 	.word	0x00000000
        /*0010*/ 	.short	0x0005
        /*0012*/ 	.short	0x0020
        /*0014*/ 	.byte	0x00, 0xf0, 0x11, 0x00


	//----- nvinfo : EIATTR_KPARAM_INFO
	.align		4
.L_17:
        /*0018*/ 	.byte	0x04, 0x17
        /*001a*/ 	.short	(.L_19 - .L_18)
.L_18:
        /*001c*/ 	.word	0x00000000
        /*0020*/ 	.short	0x0004
        /*0022*/ 	.short	0x001c
        /*0024*/ 	.byte	0x00, 0xf0, 0x11, 0x00


	//----- nvinfo : EIATTR_KPARAM_INFO
	.align		4
.L_19:
        /*0028*/ 	.byte	0x04, 0x17
        /*002a*/ 	.short	(.L_21 - .L_20)
.L_20:
        /*002c*/ 	.word	0x00000000
        /*0030*/ 	.short	0x0003
        /*0032*/ 	.short	0x0018
        /*0034*/ 	.byte	0x00, 0xf0, 0x11, 0x00


	//----- nvinfo : EIATTR_KPARAM_INFO
	.align		4
.L_21:
        /*0038*/ 	.byte	0x04, 0x17
        /*003a*/ 	.short	(.L_23 - .L_22)
.L_22:
        /*003c*/ 	.word	0x00000000
        /*0040*/ 	.short	0x0002
        /*0042*/ 	.short	0x0010
        /*0044*/ 	.byte	0x00, 0xf5, 0x21, 0x00


	//----- nvinfo : EIATTR_KPARAM_INFO
	.align		4
.L_23:
        /*0048*/ 	.byte	0x04, 0x17
        /*004a*/ 	.short	(.L_25 - .L_24)
.L_24:
        /*004c*/ 	.word	0x00000000
        /*0050*/ 	.short	0x0001
        /*0052*/ 	.short	0x0008
        /*0054*/ 	.byte	0x00, 0xf5, 0x21, 0x00


	//----- nvinfo : EIATTR_KPARAM_INFO
	.align		4
.L_25:
        /*0058*/ 	.byte	0x04, 0x17
        /*005a*/ 	.short	(.L_27 - .L_26)
.L_26:
        /*005c*/ 	.word	0x00000000
        /*0060*/ 	.short	0x0000
        /*0062*/ 	.short	0x0000
        /*0064*/ 	.byte	0x00, 0xf5, 0x21, 0x00


	//----- nvinfo : EIATTR_SPARSE_MMA_MASK
	.align		4
.L_27:
        /*0068*/ 	.byte	0x03, 0x50
        /*006a*/ 	.short	0x0000


	//----- nvinfo : EIATTR_MAXREG_COUNT
	.align		4
        /*006c*/ 	.byte	0x03, 0x1b
        /*006e*/ 	.short	0x00ff


	//----- nvinfo : EIATTR_MERCURY_ISA_VERSION
	.align		4
        /*0070*/ 	.byte	0x03, 0x5f
        /*0072*/ 	.short	0x0101


	//----- nvinfo : EIATTR_VRC_CTA_INIT_COUNT
	.align		4
        /*0074*/ 	.byte	0x02, 0x4a
	.zero		1
	.zero		1


	//----- nvinfo : EIATTR_EXIT_INSTR_OFFSETS
	.align		4
        /*0078*/ 	.byte	0x04, 0x1c
        /*007a*/ 	.short	(.L_29 - .L_28)


	//   ....[0]....
.L_28:
        /*007c*/ 	.word	0x00001420


	//----- nvinfo : EIATTR_CRS_STACK_SIZE
	.align		4
.L_29:
        /*0080*/ 	.byte	0x04, 0x1e
        /*0082*/ 	.short	(.L_31 - .L_30)
.L_30:
        /*0084*/ 	.word	0x00000000


	//----- nvinfo : EIATTR_CBANK_PARAM_SIZE
	.align		4
.L_31:
        /*0088*/ 	.byte	0x03, 0x19
        /*008a*/ 	.short	0x0024


	//----- nvinfo : EIATTR_PARAM_CBANK
	.align		4
        /*008c*/ 	.byte	0x04, 0x0a
        /*008e*/ 	.short	(.L_33 - .L_32)
	.align		4
.L_32:
        /*0090*/ 	.word	index@(.nv.constant0._Z12lstm_eltwisePfS_S_iii)
        /*0094*/ 	.short	0x0380
        /*0096*/ 	.short	0x0024


	//----- nvinfo : EIATTR_SW_WAR
	.align		4
.L_33:
        /*0098*/ 	.byte	0x04, 0x36
        /*009a*/ 	.short	(.L_35 - .L_34)
.L_34:
        /*009c*/ 	.word	0x00000008
.L_35:


//--------------------- .nv.info._Z9lstm_gemmPfS_S_S_S_iiiiii --------------------------
	.section	.nv.info._Z9lstm_gemmPfS_S_S_S_iiiiii,"",@"SHT_CUDA_INFO"
	.sectionflags	@""
	.align	4


	//----- nvinfo : EIATTR_CUDA_API_VERSION
	.align		4
        /*0000*/ 	.byte	0x04, 0x37
        /*0002*/ 	.short	(.L_37 - .L_36)
.L_36:
        /*0004*/ 	.word	0x00000082


	//----- nvinfo : EIATTR_KPARAM_INFO
	.align		4
.L_37:
        /*0008*/ 	.byte	0x04, 0x17
        /*000a*/ 	.short	(.L_39 - .L_38)
.L_38:
        /*000c*/ 	.word	0x00000000
        /*0010*/ 	.short	0x000a
        /*0012*/ 	.short	0x003c
        /*0014*/ 	.byte	0x00, 0xf0, 0x11, 0x00


	//----- nvinfo : EIATTR_KPARAM_INFO
	.align		4
.L_39:
        /*0018*/ 	.byte	0x04, 0x17
        /*001a*/ 	.short	(.L_41 - .L_40)
.L_40:
        /*001c*/ 	.word	0x00000000
        /*0020*/ 	.short	0x0009
        /*0022*/ 	.short	0x0038
        /*0024*/ 	.byte	0x00, 0xf0, 0x11, 0x00


	//----- nvinfo : EIATTR_KPARAM_INFO
	.align		4
.L_41:
        /*0028*/ 	.byte	0x04, 0x17
        /*002a*/ 	.short	(.L_43 - .L_42)
.L_42:
        /*002c*/ 	.word	0x00000000
        /*0030*/ 	.short	0x0008
        /*0032*/ 	.short	0x0034
        /*0034*/ 	.byte	0x00, 0xf0, 0x11, 0x00


	//----- nvinfo : EIATTR_KPARAM_INFO
	.align		4
.L_43:
        /*0038*/ 	.byte	0x04, 0x17
        /*003a*/ 	.short	(.L_45 - .L_44)
.L_44:
        /*003c*/ 	.word	0x00000000
        /*0040*/ 	.short	0x0007
        /*0042*/ 	.short	0x0030
        /*0044*/ 	.byte	0x00, 0xf0, 0x11, 0x00


	//----- nvinfo : EIATTR_KPARAM_INFO
	.align		4
.L_45:
        /*0048*/ 	.byte	0x04, 0x17
        /*004a*/ 	.short	(.L_47 - .L_46)
.L_46:
        /*004c*/ 	.word	0x00000000
        /*0050*/ 	.short	0x0006
        /*0052*/ 	.short	0x002c
        /*0054*/ 	.byte	0x00, 0xf0, 0x11, 0x00


	//----- nvinfo : EIATTR_KPARAM_INFO
	.align		4
.L_47:
        /*0058*/ 	.byte	0x04, 0x17
        /*005a*/ 	.short	(.L_49 - .L_48)
.L_48:
        /*005c*/ 	.word	0x00000000
        /*0060*/ 	.short	0x0005
        /*0062*/ 	.short	0x0028
        /*0064*/ 	.byte	0x00, 0xf0, 0x11, 0x00


	//----- nvinfo : EIATTR_KPARAM_INFO
	.align		4
.L_49:
        /*0068*/ 	.byte	0x04, 0x17
        /*006a*/ 	.short	(.L_51 - .L_50)
.L_50:
        /*006c*/ 	.word	0x00000000
        /*0070*/ 	.short	0x0004
        /*0072*/ 	.short	0x0020
        /*0074*/ 	.byte	0x00, 0xf5, 0x21, 0x00


	//----- nvinfo : EIATTR_KPARAM_INFO
	.align		4
.L_51:
        /*0078*/ 	.byte	0x04, 0x17
        /*007a*/ 	.short	(.L_53 - .L_52)
.L_52:
        /*007c*/ 	.word	0x00000000
        /*0080*/ 	.short	0x0003
        /*0082*/ 	.short	0x0018
        /*0084*/ 	.byte	0x00, 0xf5, 0x21, 0x00


	//----- nvinfo : EIATTR_KPARAM_INFO
	.align		4
.L_53:
        /*0088*/ 	.byte	0x04, 0x17
        /*008a*/ 	.short	(.L_55 - .L_54)
.L_54:
        /*008c*/ 	.word	0x00000000
        /*0090*/ 	.short	0x0002
        /*0092*/ 	.short	0x0010
        /*0094*/ 	.byte	0x00, 0xf5, 0x21, 0x00


	//----- nvinfo : EIATTR_KPARAM_INFO
	.align		4
.L_55:
        /*0098*/ 	.byte	0x04, 0x17
        /*009a*/ 	.short	(.L_57 - .L_56)
.L_56:
        /*009c*/ 	.word	0x00000000
        /*00a0*/ 	.short	0x0001
        /*00a2*/ 	.short	0x0008
        /*00a4*/ 	.byte	0x00, 0xf5, 0x21, 0x00


	//----- nvinfo : EIATTR_KPARAM_INFO
	.align		4
.L_57:
        /*00a8*/ 	.byte	0x04, 0x17
        /*00aa*/ 	.short	(.L_59 - .L_58)
.L_58:
        /*00ac*/ 	.word	0x00000000
        /*00b0*/ 	.short	0x0000
        /*00b2*/ 	.short	0x0000
        /*00b4*/ 	.byte	0x00, 0xf5, 0x21, 0x00


	//----- nvinfo : EIATTR_SPARSE_MMA_MASK
	.align		4
.L_59:
        /*00b8*/ 	.byte	0x03, 0x50
        /*00ba*/ 	.short	0x0000


	//----- nvinfo : EIATTR_MAXREG_COUNT
	.align		4
        /*00bc*/ 	.byte	0x03, 0x1b
        /*00be*/ 	.short	0x00ff


	//----- nvinfo : EIATTR_MERCURY_ISA_VERSION
	.align		4
        /*00c0*/ 	.byte	0x03, 0x5f
        /*00c2*/ 	.short	0x0101


	//----- nvinfo : EIATTR_VRC_CTA_INIT_COUNT
	.align		4
        /*00c4*/ 	.byte	0x02, 0x4a
	.zero		1
	.zero		1


	//----- nvinfo : EIATTR_EXIT_INSTR_OFFSETS
	.align		4
        /*00c8*/ 	.byte	0x04, 0x1c
        /*00ca*/ 	.short	(.L_61 - .L_60)


	//   ....[0]....
.L_60:
        /*00cc*/ 	.word	0x00000b30


	//----- nvinfo : EIATTR_CBANK_PARAM_SIZE
	.align		4
.L_61:
        /*00d0*/ 	.byte	0x03, 0x19
        /*00d2*/ 	.short	0x0040


	//----- nvinfo : EIATTR_PARAM_CBANK
	.align		4
        /*00d4*/ 	.byte	0x04, 0x0a
        /*00d6*/ 	.short	(.L_63 - .L_62)
	.align		4
.L_62:
        /*00d8*/ 	.word	index@(.nv.constant0._Z9lstm_gemmPfS_S_S_S_iiiiii)
        /*00dc*/ 	.short	0x0380
        /*00de*/ 	.short	0x0040


	//----- nvinfo : EIATTR_SW_WAR
	.align		4
.L_63:
        /*00e0*/ 	.byte	0x04, 0x36
        /*00e2*/ 	.short	(.L_65 - .L_64)
.L_64:
        /*00e4*/ 	.word	0x00000008
.L_65:


//--------------------- .nv.callgraph             --------------------------
	.section	.nv.callgraph,"",@"SHT_CUDA_CALLGRAPH"
	.align	4
	.sectionentsize	8
	.align		4
        /*0000*/ 	.word	0x00000000
	.align		4
        /*0004*/ 	.word	0xffffffff
	.align		4
        /*0008*/ 	.word	0x00000000
	.align		4
        /*000c*/ 	.word	0xfffffffe
	.align		4
        /*0010*/ 	.word	0x00000000
	.align		4
        /*0014*/ 	.word	0xfffffffd
	.align		4
        /*0018*/ 	.word	0x00000000
	.align		4
        /*001c*/ 	.word	0xfffffffc


//--------------------- .text._Z12lstm_eltwisePfS_S_iii --------------------------
	.section	.text._Z12lstm_eltwisePfS_S_iii,"ax",@progbits
	.align	128
        .global         _Z12lstm_eltwisePfS_S_iii
        .type           _Z12lstm_eltwisePfS_S_iii,@function
        .size           _Z12lstm_eltwisePfS_S_iii,(.L_x_22 - _Z12lstm_eltwisePfS_S_iii)
        .other          _Z12lstm_eltwisePfS_S_iii,@"STO_CUDA_ENTRY STV_DEFAULT"
_Z12lstm_eltwisePfS_S_iii:
.text._Z12lstm_eltwisePfS_S_iii:
[----:B------:R-:W-:Y:S01]  /*0000*/  LDC R1, c[0x0][0x37c] ;  /* 0x0000df00ff017b82 */ /* 0x000fe20000000800 */
[----:B------:R-:W0:Y:S07]  /*0010*/  S2R R2, SR_TID.X ;  /* 0x0000000000027919 */ /* 0x000e2e0000002100 */
[----:B------:R-:W0:Y:S01]  /*0020*/  S2UR UR4, SR_CTAID.X ;  /* 0x00000000000479c3 */ /* 0x000e220000002500 */
[----:B------:R-:W1:Y:S07]  /*0030*/  S2R R0, SR_TID.Y ;  /* 0x0000000000007919 */ /* 0x000e6e0000002200 */
[----:B------:R-:W0:Y:S08]  /*0040*/  LDC R3, c[0x0][0x360] ;  /* 0x0000d800ff037b82 */ /* 0x000e300000000800 */
[----:B------:R-:W1:Y:S08]  /*0050*/  S2UR UR5, SR_CTAID.Y ;  /* 0x00000000000579c3 */ /* 0x000e700000002600 */
[----:B------:R-:W1:Y:S08]  /*0060*/  LDC R5, c[0x0][0x364] ;  /* 0x0000d900ff057b82 */ /* 0x000e700000000800 */
[----:B------:R-:W2:Y:S01]  /*0070*/  LDC R17, c[0x0][0x398] ;  /* 0x0000e600ff117b82 */ /* 0x000ea20000000800 */
[----:B0-----:R-:W-:-:S07]  /*0080*/  IMAD R2, R3, UR4, R2 ;  /* 0x0000000403027c24 */ /* 0x001fce000f8e0202 */
[----:B------:R-:W0:Y:S01]  /*0090*/  LDC.64 R10, c[0x0][0x388] ;  /* 0x0000e200ff0a7b82 */ /* 0x000e220000000a00 */
[----:B-1----:R-:W-:Y:S01]  /*00a0*/  IMAD R3, R5, UR5, R0 ;  /* 0x0000000505037c24 */ /* 0x002fe2000f8e0200 */
[----:B------:R-:W1:Y:S01]  /*00b0*/  LDCU.64 UR4, c[0x0][0x358] ;  /* 0x00006b00ff0477ac */ /* 0x000e620008000a00 */
[----:B--2---:R-:W-:-:S04]  /*00c0*/  IMAD R0, R2, R17, RZ ;  /* 0x0000001102007224 */ /* 0x004fc800078e02ff */
[----:B------:R-:W-:-:S04]  /*00d0*/  IMAD R5, R0, 0x4, R3 ;  /* 0x0000000400057824 */ /* 0x000fc800078e0203 */
[----:B0-----:R-:W-:-:S04]  /*00e0*/  IMAD.WIDE R10, R5, 0x4, R10 ;  /* 0x00000004050a7825 */ /* 0x001fc800078e020a */
[C---:B------:R-:W-:Y:S02]  /*00f0*/  IMAD.WIDE R8, R17.reuse, 0x4, R10 ;  /* 0x0000000411087825 */ /* 0x040fe400078e020a */
[----:B-1----:R-:W5:Y:S04]  /*0100*/  LDG.E R10, desc[UR4][R10.64] ;  /* 0x000000040a0a7981 */ /* 0x002f68000c1e1900 */
[----:B------:R-:W2:Y:S01]  /*0110*/  LDG.E R0, desc[UR4][R8.64] ;  /* 0x0000000408007981 */ /* 0x000ea2000c1e1900 */
[----:B------:R-:W-:Y:S02]  /*0120*/  HFMA2 R7, -RZ, RZ, 1.9912109375, 0.00128841400146484375 ;  /* 0x3ff71547ff077431 */ /* 0x000fe400000001ff */
[----:B------:R-:W-:Y:S01]  /*0130*/  IMAD.MOV.U32 R6, RZ, RZ, 0x652b82fe ;  /* 0x652b82feff067424 */ /* 0x000fe200078e00ff */
[----:B------:R-:W-:Y:S01]  /*0140*/  UMOV UR6, 0xfefa39ef ;  /* 0xfefa39ef00067882 */ /* 0x000fe20000000000 */
[----:B------:R-:W-:Y:S01]  /*0150*/  UMOV UR7, 0x3fe62e42 ;  /* 0x3fe62e4200077882 */ /* 0x000fe20000000000 */
[----:B------:R-:W-:-:S05]  /*0160*/  IMAD.WIDE R12, R17, 0x4, R8 ;  /* 0x00000004110c7825 */ /* 0x000fca00078e0208 */
[----:B------:R0:W5:Y:S01]  /*0170*/  LDG.E R14, desc[UR4][R12.64] ;  /* 0x000000040c0e7981 */ /* 0x000162000c1e1900 */
[----:B------:R-:W-:-:S05]  /*0180*/  IMAD.WIDE R16, R17, 0x4, R12 ;  /* 0x0000000411107825 */ /* 0x000fca00078e020c */
[----:B------:R1:W5:Y:S01]  /*0190*/  LDG.E R15, desc[UR4][R16.64] ;  /* 0x00000004100f7981 */ /* 0x000362000c1e1900 */
[----:B------:R-:W-:Y:S01]  /*01a0*/  BSSY.RECONVERGENT B0, `(.L_x_0) ;  /* 0x0000038000007945 */ /* 0x000fe20003800200 */
[----:B--2---:R-:W2:Y:S02]  /*01b0*/  F2F.F64.F32 R4, R0 ;  /* 0x0000000000047310 */ /* 0x004ea40000201800 */
[----:B--2---:R-:W-:-:S08]  /*01c0*/  DFMA R6, R4, -R6, 6.75539944105574400000e+15 ;  /* 0x433800000406742b */ /* 0x004fd00000000806 */
[----:B------:R-:W-:-:S08]  /*01d0*/  DADD R18, R6, -6.75539944105574400000e+15 ;  /* 0xc338000006127429 */ /* 0x000fd00000000000 */
[----:B------:R-:W-:Y:S01]  /*01e0*/  DFMA R8, R18, -UR6, -R4 ;  /* 0x8000000612087c2b */ /* 0x000fe20008000804 */
[----:B------:R-:W-:Y:S01]  /*01f0*/  UMOV UR6, 0x3b39803f ;  /* 0x3b39803f00067882 */ /* 0x000fe20000000000 */
[----:B------:R-:W-:-:S06]  /*0200*/  UMOV UR7, 0x3c7abc9e ;  /* 0x3c7abc9e00077882 */ /* 0x000fcc0000000000 */
[----:B------:R-:W-:Y:S01]  /*0210*/  DFMA R8, R18, -UR6, R8 ;  /* 0x8000000612087c2b */ /* 0x000fe20008000008 */
[----:B------:R-:W-:Y:S02]  /*0220*/  IMAD.MOV.U32 R18, RZ, RZ, -0x35dec16 ;  /* 0xfca213eaff127424 */ /* 0x000fe400078e00ff */
[----:B------:R-:W-:Y:S01]  /*0230*/  IMAD.MOV.U32 R19, RZ, RZ, 0x3e928af3 ;  /* 0x3e928af3ff137424 */ /* 0x000fe200078e00ff */
[----:B------:R-:W-:Y:S01]  /*0240*/  UMOV UR6, 0x69ce2bdf ;  /* 0x69ce2bdf00067882 */ /* 0x000fe20000000000 */
[----:B------:R-:W-:-:S04]  /*0250*/  UMOV UR7, 0x3e5ade15 ;  /* 0x3e5ade1500077882 */ /* 0x000fc80000000000 */
[----:B0-----:R-:W-:Y:S01]  /*0260*/  DFMA R12, R8, UR6, R18 ;  /* 0x00000006080c7c2b */ /* 0x001fe20008000012 */
[----:B------:R-:W-:Y:S01]  /*0270*/  UMOV UR6, 0x62401315 ;  /* 0x6240131500067882 */ /* 0x000fe20000000000 */
[----:B------:R-:W-:-:S06]  /*0280*/  UMOV UR7, 0x3ec71dee ;  /* 0x3ec71dee00077882 */ /* 0x000fcc0000000000 */
[----:B------:R-:W-:Y:S01]  /*0290*/  DFMA R12, R8, R12, UR6 ;  /* 0x00000006080c7e2b */ /* 0x000fe2000800000c */
        /* <DEDUP_REMOVED lines=19> */
[----:B------:R-:W-:Y:S01]  /*03d0*/  UMOV UR7, 0x3fe00000 ;  /* 0x3fe0000000077882 */ /* 0x000fe20000000000 */
[----:B-1----:R-:W-:-:S05]  /*03e0*/  DADD R16, -RZ, -R4 ;  /* 0x00000000ff107229 */ /* 0x002fca0000000904 */
[----:B------:R-:W-:-:S05]  /*03f0*/  DFMA R12, R8, R12, UR6 ;  /* 0x00000006080c7e2b */ /* 0x000fca000800000c */
[----:B------:R-:W-:-:S03]  /*0400*/  FSETP.GEU.AND P0, PT, |R17|, 4.1917929649353027344, PT ;  /* 0x4086232b1100780b */ /* 0x000fc60003f0e200 */
[----:B------:R-:W-:-:S08]  /*0410*/  DFMA R12, R8, R12, 1 ;  /* 0x3ff00000080c742b */ /* 0x000fd0000000000c */
[----:B------:R-:W-:-:S10]  /*0420*/  DFMA R8, R8, R12, 1 ;  /* 0x3ff000000808742b */ /* 0x000fd4000000000c */
[----:B------:R-:W-:Y:S01]  /*0430*/  LEA R13, R6, R9, 0x14 ;  /* 0x00000009060d7211 */ /* 0x000fe200078ea0ff */
[----:B------:R-:W-:Y:S01]  /*0440*/  IMAD.MOV.U32 R12, RZ, RZ, R8 ;  /* 0x000000ffff0c7224 */ /* 0x000fe200078e0008 */
[----:B------:R-:W-:Y:S06]  /*0450*/  @!P0 BRA `(.L_x_1) ;  /* 0x0000000000308947 */ /* 0x000fec0003800000 */
[----:B------:R-:W-:Y:S01]  /*0460*/  FSETP.GEU.AND P1, PT, |R17|, 4.2275390625, PT ;  /* 0x408748001100780b */ /* 0x000fe20003f2e200 */
[----:B------:R-:W-:Y:S01]  /*0470*/  DADD R4, -R4, +INF ;  /* 0x7ff0000004047429 */ /* 0x000fe20000000100 */
[----:B------:R-:W-:-:S09]  /*0480*/  FSETP.GT.AND P0, PT, R0, RZ, PT ;  /* 0x000000ff0000720b */ /* 0x000fd20003f04000 */
[----:B------:R-:W-:Y:S02]  /*0490*/  FSEL R12, R4, RZ, !P0 ;  /* 0x000000ff040c7208 */ /* 0x000fe40004000000 */
[----:B------:R-:W-:Y:S01]  /*04a0*/  @!P1 LEA.HI R7, R6, R6, RZ, 0x1 ;  /* 0x0000000606079211 */ /* 0x000fe200078f08ff */
[----:B------:R-:W-:Y:S01]  /*04b0*/  @!P1 IMAD.MOV.U32 R4, RZ, RZ, RZ ;  /* 0x000000ffff049224 */ /* 0x000fe200078e00ff */
[----:B------:R-:W-:Y:S02]  /*04c0*/  FSEL R13, R5, RZ, !P0 ;  /* 0x000000ff050d7208 */ /* 0x000fe40004000000 */
[----:B------:R-:W-:-:S04]  /*04d0*/  @!P1 SHF.R.S32.HI R7, RZ, 0x1, R7 ;  /* 0x00000001ff079819 */ /* 0x000fc80000011407 */
[----:B------:R-:W-:Y:S01]  /*04e0*/  @!P1 LEA R9, R7, R9, 0x14 ;  /* 0x0000000907099211 */ /* 0x000fe200078ea0ff */
[----:B------:R-:W-:-:S05]  /*04f0*/  @!P1 IMAD.IADD R6, R6, 0x1, -R7 ;  /* 0x0000000106069824 */ /* 0x000fca00078e0a07 */
[----:B------:R-:W-:-:S06]  /*0500*/  @!P1 LEA R5, R6, 0x3ff00000, 0x14 ;  /* 0x3ff0000006059811 */ /* 0x000fcc00078ea0ff */
[----:B------:R-:W-:-:S11]  /*0510*/  @!P1 DMUL R12, R8, R4 ;  /* 0x00000004080c9228 */ /* 0x000fd60000000000 */
.L_x_1:
[----:B------:R-:W-:Y:S05]  /*0520*/  BSYNC.RECONVERGENT B0 ;  /* 0x0000000000007941 */ /* 0x000fea0003800200 */
.L_x_0:
[----:B------:R-:W-:Y:S01]  /*0530*/  DADD R12, R12, 1 ;  /* 0x3ff000000c0c7429 */ /* 0x000fe20000000000 */
[----:B------:R-:W-:Y:S05]  /*0540*/  BSSY.RECONVERGENT B0, `(.L_x_2) ;  /* 0x0000012000007945 */ /* 0x000fea0003800200 */
[----:B------:R-:W0:Y:S04]  /*0550*/  MUFU.RCP64H R5, R13 ;  /* 0x0000000d00057308 */ /* 0x000e280000001800 */
[----:B------:R-:W-:-:S05]  /*0560*/  VIADD R4, R13, 0x300402 ;  /* 0x003004020d047836 */ /* 0x000fca0000000000 */
[----:B------:R-:W-:Y:S01]  /*0570*/  FSETP.GEU.AND P0, PT, |R4|, 5.8789094863358348022e-39, PT ;  /* 0x004004020400780b */ /* 0x000fe20003f0e200 */
[----:B0-----:R-:W-:-:S08]  /*0580*/  DFMA R6, -R12, R4, 1 ;  /* 0x3ff000000c06742b */ /* 0x001fd00000000104 */
[----:B------:R-:W-:-:S08]  /*0590*/  DFMA R6, R6, R6, R6 ;  /* 0x000000060606722b */ /* 0x000fd00000000006 */
[----:B------:R-:W-:-:S08]  /*05a0*/  DFMA R6, R4, R6, R4 ;  /* 0x000000060406722b */ /* 0x000fd00000000004 */
[----:B------:R-:W-:-:S08]  /*05b0*/  DFMA R8, -R12, R6, 1 ;  /* 0x3ff000000c08742b */ /* 0x000fd00000000106 */
[----:B------:R-:W-:Y:S01]  /*05c0*/  DFMA R4, R6, R8, R6 ;  /* 0x000000080604722b */ /* 0x000fe20000000006 */
[----:B------:R-:W-:Y:S10]  /*05d0*/  @P0 BRA `(.L_x_3) ;  /* 0x0000000000200947 */ /* 0x000ff40003800000 */
[----:B------:R-:W-:Y:S01]  /*05e0*/  LOP3.LUT R8, R13, 0x7fffffff, RZ, 0xc0, !PT ;  /* 0x7fffffff0d087812 */ /* 0x000fe200078ec0ff */
[----:B------:R-:W-:Y:S01]  /*05f0*/  IMAD.MOV.U32 R7, RZ, RZ, R13 ;  /* 0x000000ffff077224 */ /* 0x000fe200078e000d */
[----:B------:R-:W-:Y:S02]  /*0600*/  MOV R6, R12 ;  /* 0x0000000c00067202 */ /* 0x000fe40000000f00 */
[----:B------:R-:W-:Y:S01]  /*0610*/  MOV R0, 0x640 ;  /* 0x0000064000007802 */ /* 0x000fe20000000f00 */
[----:B------:R-:W-:-:S07]  /*0620*/  VIADD R8, R8, 0xfff00000 ;  /* 0xfff0000008087836 */ /* 0x000fce0000000000 */
[----:B-----5:R-:W-:Y:S05]  /*0630*/  CALL.REL.NOINC `($__internal_0_$__cuda_sm20_dblrcp_rn_slowpath_v3) ;  /* 0x0000000c007c7944 */ /* 0x020fea0003c00000 */
[----:B------:R-:W-:Y:S01]  /*0640*/  MOV R4, R6 ;  /* 0x0000000600047202 */ /* 0x000fe20000000f00 */
[----:B------:R-:W-:-:S07]  /*0650*/  IMAD.MOV.U32 R5, RZ, RZ, R7 ;  /* 0x000000ffff057224 */ /* 0x000fce00078e0007 */
.L_x_3:
[----:B------:R-:W-:Y:S05]  /*0660*/  BSYNC.RECONVERGENT B0 ;  /* 0x0000000000007941 */ /* 0x000fea0003800200 */
.L_x_2:
[----:B------:R-:W0:Y:S01]  /*0670*/  LDC.64 R8, c[0x0][0x398] ;  /* 0x0000e600ff087b82 */ /* 0x000e220000000a00 */
[----:B------:R-:W1:Y:S07]  /*0680*/  LDCU UR6, c[0x0][0x3a0] ;  /* 0x00007400ff0677ac */ /* 0x000e6e0008000800 */
[----:B------:R-:W2:Y:S01]  /*0690*/  LDC.64 R6, c[0x0][0x380] ;  /* 0x0000e000ff067b82 */ /* 0x000ea20000000a00 */
[----:B0-----:R-:W-:Y:S02]  /*06a0*/  IMAD R12, R2, R8, R3 ;  /* 0x00000008020c7224 */ /* 0x001fe400078e0203 */
[----:B------:R-:W-:-:S04]  /*06b0*/  IMAD R13, R8, R9, RZ ;  /* 0x00000009080d7224 */ /* 0x000fc800078e02ff */
[----:B-1----:R-:W-:-:S04]  /*06c0*/  IMAD R12, R13, UR6, R12 ;  /* 0x000000060d0c7c24 */ /* 0x002fc8000f8e020c */
[----:B--2---:R-:W-:-:S05]  /*06d0*/  IMAD.WIDE R2, R12, 0x4, R6 ;  /* 0x000000040c027825 */ /* 0x004fca00078e0206 */
[----:B------:R0:W5:Y:S02]  /*06e0*/  LDG.E R0, desc[UR4][R2.64] ;  /* 0x0000000402007981 */ /* 0x000164000c1e1900 */
[----:B-----5:R-:W1:Y:S01]  /*06f0*/  F2F.F64.F32 R6, R10 ;  /* 0x0000000a00067310 */ /* 0x020e620000201800 */
[----:B------:R-:W-:Y:S02]  /*0700*/  HFMA2 R9, -RZ, RZ, 1.9912109375, 0.00128841400146484375 ;  /* 0x3ff71547ff097431 */ /* 0x000fe400000001ff */
[----:B------:R-:W-:Y:S01]  /*0710*/  IMAD.MOV.U32 R8, RZ, RZ, 0x652b82fe ;  /* 0x652b82feff087424 */ /* 0x000fe200078e00ff */
[----:B------:R-:W-:Y:S01]  /*0720*/  UMOV UR6, 0xfefa39ef ;  /* 0xfefa39ef00067882 */ /* 0x000fe20000000000 */
[----:B------:R-:W-:Y:S01]  /*0730*/  UMOV UR7, 0x3fe62e42 ;  /* 0x3fe62e4200077882 */ /* 0x000fe20000000000 */
[----:B------:R-:W-:Y:S03]  /*0740*/  BSSY.RECONVERGENT B0, `(.L_x_4) ;  /* 0x0000037000007945 */ /* 0x000fe60003800200 */
[----:B-1----:R-:W-:-:S02]  /*0750*/  DFMA R8, R6, -R8, 6.75539944105574400000e+15 ;  /* 0x433800000608742b */ /* 0x002fc40000000808 */
[----:B------:R-:W-:-:S06]  /*0760*/  DADD R20, -RZ, -R6 ;  /* 0x00000000ff147229 */ /* 0x000fcc0000000906 */
[----:B------:R-:W-:-:S04]  /*0770*/  DADD R16, R8, -6.75539944105574400000e+15 ;  /* 0xc338000008107429 */ /* 0x000fc80000000000 */
[----:B------:R-:W-:-:S04]  /*0780*/  FSETP.GEU.AND P0, PT, |R21|, 4.1917929649353027344, PT ;  /* 0x4086232b1500780b */ /* 0x000fc80003f0e200 */
[----:B------:R-:W-:Y:S01]  /*0790*/  DFMA R18, R16, -UR6, -R6 ;  /* 0x8000000610127c2b */ /* 0x000fe20008000806 */
[----:B------:R-:W-:Y:S01]  /*07a0*/  UMOV UR6, 0x3b39803f ;  /* 0x3b39803f00067882 */ /* 0x000fe20000000000 */
[----:B------:R-:W-:-:S06]  /*07b0*/  UMOV UR7, 0x3c7abc9e ;  /* 0x3c7abc9e00077882 */ /* 0x000fcc0000000000 */
[----:B------:R-:W-:Y:S01]  /*07c0*/  DFMA R16, R16, -UR6, R18 ;  /* 0x8000000610107c2b */ /* 0x000fe20008000012 */
[----:B------:R-:W-:Y:S01]  /*07d0*/  UMOV UR6, 0x69ce2bdf ;  /* 0x69ce2bdf00067882 */ /* 0x000fe20000000000 */
[----:B------:R-:W-:Y:S01]  /*07e0*/  IMAD.MOV.U32 R18, RZ, RZ, -0x35dec16 ;  /* 0xfca213eaff127424 */ /* 0x000fe200078e00ff */
[----:B------:R-:W-:Y:S01]  /*07f0*/  UMOV UR7, 0x3e5ade15 ;  /* 0x3e5ade1500077882 */ /* 0x000fe20000000000 */
[----:B------:R-:W-:-:S06]  /*0800*/  IMAD.MOV.U32 R19, RZ, RZ, 0x3e928af3 ;  /* 0x3e928af3ff137424 */ /* 0x000fcc00078e00ff */
[----:B------:R-:W-:Y:S01]  /*0810*/  DFMA R18, R16, UR6, R18 ;  /* 0x0000000610127c2b */ /* 0x000fe20008000012 */
        /* <DEDUP_REMOVED lines=23> */
[----:B------:R-:W-:-:S08]  /*0990*/  DFMA R18, R16, R18, UR6 ;  /* 0x0000000610127e2b */ /* 0x000fd00008000012 */
[----:B------:R-:W-:-:S08]  /*09a0*/  DFMA R18, R16, R18, 1 ;  /* 0x3ff000001012742b */ /* 0x000fd00000000012 */
[----:B------:R-:W-:-:S10]  /*09b0*/  DFMA R16, R16, R18, 1 ;  /* 0x3ff000001010742b */ /* 0x000fd40000000012 */
[----:B------:R-:W-:Y:S01]  /*09c0*/  LEA R19, R8, R17, 0x14 ;  /* 0x0000001108137211 */ /* 0x000fe200078ea0ff */
[----:B------:R-:W-:Y:S01]  /*09d0*/  IMAD.MOV.U32 R18, RZ, RZ, R16 ;  /* 0x000000ffff127224 */ /* 0x000fe200078e0010 */
[----:B0-----:R-:W-:Y:S06]  /*09e0*/  @!P0 BRA `(.L_x_5) ;  /* 0x0000000000308947 */ /* 0x001fec0003800000 */
        /* <DEDUP_REMOVED lines=12> */
.L_x_5:
[----:B------:R-:W-:Y:S05]  /*0ab0*/  BSYNC.RECONVERGENT B0 ;  /* 0x0000000000007941 */ /* 0x000fea0003800200 */
.L_x_4:
[----:B------:R-:W-:Y:S01]  /*0ac0*/  DADD R6, R18, 1 ;  /* 0x3ff0000012067429 */ /* 0x000fe20000000000 */
[----:B------:R-:W-:Y:S05]  /*0ad0*/  BSSY.RECONVERGENT B0, `(.L_x_6) ;  /* 0x0000012000007945 */ /* 0x000fea0003800200 */
[----:B------:R-:W0:Y:S04]  /*0ae0*/  MUFU.RCP64H R9, R7 ;  /* 0x0000000700097308 */ /* 0x000e280000001800 */
[----:B------:R-:W-:-:S05]  /*0af0*/  VIADD R8, R7, 0x300402 ;  /* 0x0030040207087836 */ /* 0x000fca0000000000 */
[----:B------:R-:W-:Y:S01]  /*0b00*/  FSETP.GEU.AND P0, PT, |R8|, 5.8789094863358348022e-39, PT ;  /* 0x004004020800780b */ /* 0x000fe20003f0e200 */
[----:B0-----:R-:W-:-:S08]  /*0b10*/  DFMA R10, -R6, R8, 1 ;  /* 0x3ff00000060a742b */ /* 0x001fd00000000108 */
[----:B------:R-:W-:Y:S02]  /*0b20*/  DFMA R16, R10, R10, R10 ;  /* 0x0000000a0a10722b */ /* 0x000fe4000000000a */
[----:B------:R-:W0:Y:S06]  /*0b30*/  F2F.F64.F32 R10, R0 ;  /* 0x00000000000a7310 */ /* 0x000e2c0000201800 */
[----:B------:R-:W-:-:S08]  /*0b40*/  DFMA R16, R8, R16, R8 ;  /* 0x000000100810722b */ /* 0x000fd00000000008 */
[----:B------:R-:W-:Y:S02]  /*0b50*/  DFMA R18, -R6, R16, 1 ;  /* 0x3ff000000612742b */ /* 0x000fe40000000110 */
[----:B0-----:R-:W-:-:S06]  /*0b60*/  DMUL R10, R10, R4 ;  /* 0x000000040a0a7228 */ /* 0x001fcc0000000000 */
[----:B------:R-:W-:Y:S01]  /*0b70*/  DFMA R4, R16, R18, R16 ;  /* 0x000000121004722b */ /* 0x000fe20000000010 */
[----:B------:R-:W-:Y:S10]  /*0b80*/  @P0 BRA `(.L_x_7) ;  /* 0x0000000000180947 */ /* 0x000ff40003800000 */
[----:B------:R-:W-:Y:S02]  /*0b90*/  LOP3.LUT R8, R7, 0x7fffffff, RZ, 0xc0, !PT ;  /* 0x7fffffff07087812 */ /* 0x000fe400078ec0ff */
[----:B------:R-:W-:Y:S02]  /*0ba0*/  MOV R0, 0xbd0 ;  /* 0x00000bd000007802 */ /* 0x000fe40000000f00 */
[----:B------:R-:W-:-:S07]  /*0bb0*/  IADD3 R8, PT, PT, R8, -0x100000, RZ ;  /* 0xfff0000008087810 */ /* 0x000fce0007ffe0ff */
[----:B------:R-:W-:Y:S05]  /*0bc0*/  CALL.REL.NOINC `($__internal_0_$__cuda_sm20_dblrcp_rn_slowpath_v3) ;  /* 0x0000000800187944 */ /* 0x000fea0003c00000 */
[----:B------:R-:W-:Y:S02]  /*0bd0*/  IMAD.MOV.U32 R4, RZ, RZ, R6 ;  /* 0x000000ffff047224 */ /* 0x000fe400078e0006 */
[----:B------:R-:W-:-:S07]  /*0be0*/  IMAD.MOV.U32 R5, RZ, RZ, R7 ;  /* 0x000000ffff057224 */ /* 0x000fce00078e0007 */
.L_x_7:
[----:B------:R-:W-:Y:S05]  /*0bf0*/  BSYNC.RECONVERGENT B0 ;  /* 0x0000000000007941 */ /* 0x000fea0003800200 */
.L_x_6:
[----:B------:R-:W0:Y:S01]  /*0c00*/  F2F.F64.F32 R8, R15 ;  /* 0x0000000f00087310 */ /* 0x000e220000201800 */
[----:B------:R-:W-:Y:S01]  /*0c10*/  MOV R6, 0x652b82fe ;  /* 0x652b82fe00067802 */ /* 0x000fe20000000f00 */
[----:B------:R-:W-:Y:S01]  /*0c20*/  IMAD.MOV.U32 R7, RZ, RZ, 0x3ff71547 ;  /* 0x3ff71547ff077424 */ /* 0x000fe200078e00ff */
[----:B------:R-:W-:Y:S01]  /*0c30*/  UMOV UR6, 0xfefa39ef ;  /* 0xfefa39ef00067882 */ /* 0x000fe20000000000 */
[----:B------:R-:W-:Y:S01]  /*0c40*/  UMOV UR7, 0x3fe62e42 ;  /* 0x3fe62e4200077882 */ /* 0x000fe20000000000 */
[----:B------:R-:W-:Y:S01]  /*0c50*/  FMUL R22, |R14|, 2.8853900432586669922 ;  /* 0x4038aa3b0e167820 */ /* 0x000fe20000400200 */
[----:B------:R-:W-:Y:S05]  /*0c60*/  BSSY.RECONVERGENT B0, `(.L_x_8) ;  /* 0x000003c000007945 */ /* 0x000fea0003800200 */
[----:B------:R-:W1:Y:S01]  /*0c70*/  MUFU.EX2 R22, R22 ;  /* 0x0000001600167308 */ /* 0x000e620000000800 */
[----:B0-----:R-:W-:-:S08]  /*0c80*/  DFMA R6, R8, -R6, 6.75539944105574400000e+15 ;  /* 0x433800000806742b */ /* 0x001fd00000000806 */
[----:B------:R-:W-:Y:S01]  /*0c90*/  DADD R16, R6, -6.75539944105574400000e+15 ;  /* 0xc338000006107429 */ /* 0x000fe20000000000 */
[----:B-1----:R-:W-:-:S07]  /*0ca0*/  FADD R0, R22, 1 ;  /* 0x3f80000016007421 */ /* 0x002fce0000000000 */
[C---:B------:R-:W-:Y:S01]  /*0cb0*/  DFMA R18, R16.reuse, -UR6, -R8 ;  /* 0x8000000610127c2b */ /* 0x040fe20008000808 */
[----:B------:R-:W-:Y:S01]  /*0cc0*/  UMOV UR6, 0x3b39803f ;  /* 0x3b39803f00067882 */ /* 0x000fe20000000000 */
[----:B------:R-:W-:Y:S01]  /*0cd0*/  UMOV UR7, 0x3c7abc9e ;  /* 0x3c7abc9e00077882 */ /* 0x000fe20000000000 */
[----:B------:R-:W0:Y:S05]  /*0ce0*/  MUFU.RCP R0, R0 ;  /* 0x0000000000007308 */ /* 0x000e2a0000001000 */
[----:B------:R-:W-:Y:S01]  /*0cf0*/  DFMA R16, R16, -UR6, R18 ;  /* 0x8000000610107c2b */ /* 0x000fe20008000012 */
[----:B------:R-:W-:Y:S01]  /*0d00*/  UMOV UR6, 0x69ce2bdf ;  /* 0x69ce2bdf00067882 */ /* 0x000fe20000000000 */
[----:B------:R-:W-:Y:S01]  /*0d10*/  IMAD.MOV.U32 R18, RZ, RZ, -0x35dec16 ;  /* 0xfca213eaff127424 */ /* 0x000fe200078e00ff */
[----:B------:R-:W-:Y:S01]  /*0d20*/  MOV R19, 0x3e928af3 ;  /* 0x3e928af300137802 */ /* 0x000fe20000000f00 */
[----:B------:R-:W-:-:S05]  /*0d30*/  UMOV UR7, 0x3e5ade15 ;  /* 0x3e5ade1500077882 */ /* 0x000fca0000000000 */
        /* <DEDUP_REMOVED lines=25> */
[----:B------:R-:W-:Y:S02]  /*0ed0*/  DFMA R20, R16, R18, 1 ;  /* 0x3ff000001014742b */ /* 0x000fe40000000012 */
[----:B------:R-:W-:-:S06]  /*0ee0*/  DADD R18, -RZ, -R8 ;  /* 0x00000000ff127229 */ /* 0x000fcc0000000908 */
[----:B------:R-:W-:Y:S01]  /*0ef0*/  DFMA R16, R16, R20, 1 ;  /* 0x3ff000001010742b */ /* 0x000fe20000000014 */
[----:B------:R-:W-:-:S03]  /*0f00*/  MOV R20, 0x3c80f082 ;  /* 0x3c80f08200147802 */ /* 0x000fc60000000f00 */
[----:B------:R-:W-:-:S05]  /*0f10*/  IMAD.MOV.U32 R21, RZ, RZ, R19 ;  /* 0x000000ffff157224 */ /* 0x000fca00078e0013 */
[----:B------:R-:W-:Y:S01]  /*0f20*/  FSETP.GEU.AND P0, PT, |R21|, 4.1917929649353027344, PT ;  /* 0x4086232b1500780b */ /* 0x000fe20003f0e200 */
[----:B------:R-:W-:Y:S02]  /*0f30*/  IMAD R19, R6, 0x100000, R17 ;  /* 0x0010000006137824 */ /* 0x000fe400078e0211 */
[----:B------:R-:W-:-:S10]  /*0f40*/  IMAD.MOV.U32 R18, RZ, RZ, R16 ;  /* 0x000000ffff127224 */ /* 0x000fd400078e0010 */
[----:B0-----:R-:W-:Y:S05]  /*0f50*/  @!P0 BRA `(.L_x_9) ;  /* 0x0000000000308947 */ /* 0x001fea0003800000 */
[----:B------:R-:W-:Y:S01]  /*0f60*/  FSETP.GEU.AND P1, PT, |R21|, 4.2275390625, PT ;  /* 0x408748001500780b */ /* 0x000fe20003f2e200 */
[----:B------:R-:W-:Y:S01]  /*0f70*/  DADD R8, -R8, +INF ;  /* 0x7ff0000008087429 */ /* 0x000fe20000000100 */
[----:B------:R-:W-:-:S09]  /*0f80*/  FSETP.GT.AND P0, PT, R15, RZ, PT ;  /* 0x000000ff0f00720b */ /* 0x000fd20003f04000 */
[----:B------:R-:W-:Y:S02]  /*0f90*/  FSEL R18, R8, RZ, !P0 ;  /* 0x000000ff08127208 */ /* 0x000fe40004000000 */
[----:B------:R-:W-:Y:S02]  /*0fa0*/  @!P1 LEA.HI R7, R6, R6, RZ, 0x1 ;  /* 0x0000000606079211 */ /* 0x000fe400078f08ff */
[----:B------:R-:W-:Y:S02]  /*0fb0*/  FSEL R19, R9, RZ, !P0 ;  /* 0x000000ff09137208 */ /* 0x000fe40004000000 */
[----:B------:R-:W-:-:S04]  /*0fc0*/  @!P1 SHF.R.S32.HI R7, RZ, 0x1, R7 ;  /* 0x00000001ff079819 */ /* 0x000fc80000011407 */
[----:B------:R-:W-:Y:S01]  /*0fd0*/  @!P1 LEA R17, R7, R17, 0x14 ;  /* 0x0000001107119211 */ /* 0x000fe200078ea0ff */
[----:B------:R-:W-:-:S05]  /*0fe0*/  @!P1 IMAD.IADD R6, R6, 0x1, -R7 ;  /* 0x0000000106069824 */ /* 0x000fca00078e0a07 */
[----:B------:R-:W-:Y:S01]  /*0ff0*/  @!P1 LEA R7, R6, 0x3ff00000, 0x14 ;  /* 0x3ff0000006079811 */ /* 0x000fe200078ea0ff */
[----:B------:R-:W-:-:S06]  /*1000*/  @!P1 IMAD.MOV.U32 R6, RZ, RZ, RZ ;  /* 0x000000ffff069224 */ /* 0x000fcc00078e00ff */
[----:B------:R-:W-:-:S11]  /*1010*/  @!P1 DMUL R18, R16, R6 ;  /* 0x0000000610129228 */ /* 0x000fd60000000000 */
.L_x_9:
[----:B------:R-:W-:Y:S05]  /*1020*/  BSYNC.RECONVERGENT B0 ;  /* 0x0000000000007941 */ /* 0x000fea0003800200 */
.L_x_8:
[C---:B------:R-:W-:Y:S01]  /*1030*/  FMUL R17, R14.reuse, R14 ;  /* 0x0000000e0e117220 */ /* 0x040fe20000400000 */
[----:B------:R-:W-:Y:S01]  /*1040*/  DADD R6, R18, 1 ;  /* 0x3ff0000012067429 */ /* 0x000fe20000000000 */
[----:B------:R-:W-:Y:S01]  /*1050*/  IMAD.MOV.U32 R15, RZ, RZ, 0x3f800000 ;  /* 0x3f800000ff0f7424 */ /* 0x000fe200078e00ff */
[C---:B------:R-:W-:Y:S01]  /*1060*/  FSETP.GE.AND P1, PT, |R14|.reuse, 0.60000002384185791016, PT ;  /* 0x3f19999a0e00780b */ /* 0x040fe20003f26200 */
[C---:B------:R-:W-:Y:S01]  /*1070*/  FFMA R20, R17.reuse, R20, -0.052303962409496307373 ;  /* 0xbd563cae11147423 */ /* 0x040fe20000000014 */
[----:B------:R-:W-:Y:S01]  /*1080*/  FSETP.GE.AND P0, PT, |R14|, 9.010913848876953125, PT ;  /* 0x41102cb40e00780b */ /* 0x000fe20003f06200 */
[----:B------:R-:W-:Y:S01]  /*1090*/  FFMA R8, R0, -2, R15 ;  /* 0xc000000000087823 */ /* 0x000fe2000000000f */
[----:B------:R-:W0:Y:S01]  /*10a0*/  MUFU.RCP64H R9, R7 ;  /* 0x0000000700097308 */ /* 0x000e220000001800 */
[C---:B------:R-:W-:Y:S01]  /*10b0*/  FFMA R20, R17.reuse, R20, 0.1331529766321182251 ;  /* 0x3e08594111147423 */ /* 0x040fe20000000014 */
[----:B------:R-:W-:Y:S02]  /*10c0*/  BSSY.RECONVERGENT B0, `(.L_x_10) ;  /* 0x0000017000007945 */ /* 0x000fe40003800200 */
[----:B------:R-:W-:Y:S01]  /*10d0*/  FSEL R15, R8, 1, !P0 ;  /* 0x3f800000080f7808 */ /* 0x000fe20004000000 */
[----:B------:R-:W-:Y:S01]  /*10e0*/  FFMA R0, R17, R20, -0.33332768082618713379 ;  /* 0xbeaaa9ed11007423 */ /* 0x000fe20000000014 */
[----:B------:R-:W-:-:S02]  /*10f0*/  IADD3 R8, PT, PT, R7, 0x300402, RZ ;  /* 0x0030040207087810 */ /* 0x000fc40007ffe0ff */
[----:B------:R-:W-:Y:S01]  /*1100*/  LOP3.LUT R15, R15, 0x80000000, R14, 0xb8, !PT ;  /* 0x800000000f0f7812 */ /* 0x000fe200078eb80e */
[----:B------:R-:W-:Y:S01]  /*1110*/  FFMA R19, R17, R0, RZ ;  /* 0x0000000011137223 */ /* 0x000fe200000000ff */
[----:B------:R-:W-:-:S03]  /*1120*/  FSETP.GEU.AND P0, PT, |R8|, 5.8789094863358348022e-39, PT ;  /* 0x004004020800780b */ /* 0x000fc60003f0e200 */
[----:B------:R-:W-:Y:S01]  /*1130*/  @!P1 FFMA R15, R14, R19, R14 ;  /* 0x000000130e0f9223 */ /* 0x000fe2000000000e */
[----:B0-----:R-:W-:-:S05]  /*1140*/  DFMA R16, -R6, R8, 1 ;  /* 0x3ff000000610742b */ /* 0x001fca0000000108 */
[----:B------:R-:W0:Y:S03]  /*1150*/  F2F.F64.F32 R14, R15 ;  /* 0x0000000f000e7310 */ /* 0x000e260000201800 */
[----:B------:R-:W-:-:S08]  /*1160*/  DFMA R16, R16, R16, R16 ;  /* 0x000000101010722b */ /* 0x000fd00000000010 */
[----:B------:R-:W-:Y:S02]  /*1170*/  DFMA R16, R8, R16, R8 ;  /* 0x000000100810722b */ /* 0x000fe40000000008 */
[----:B0-----:R-:W-:-:S06]  /*1180*/  DFMA R10, R14, R4, R10 ;  /* 0x000000040e0a722b */ /* 0x001fcc000000000a */
[----:B------:R0:W1:Y:S01]  /*1190*/  F2F.F32.F64 R14, R10 ;  /* 0x0000000a000e7310 */ /* 0x0000620000301000 */
[----:B------:R-:W-:-:S08]  /*11a0*/  DFMA R4, -R6, R16, 1 ;  /* 0x3ff000000604742b */ /* 0x000fd00000000110 */
[----:B------:R-:W-:Y:S01]  /*11b0*/  DFMA R4, R16, R4, R16 ;  /* 0x000000041004722b */ /* 0x000fe20000000010 */
[----:B0-----:R-:W-:Y:S10]  /*11c0*/  @P0 BRA `(.L_x_11) ;  /* 0x0000000000180947 */ /* 0x001ff40003800000 */
[----:B------:R-:W-:Y:S02]  /*11d0*/  LOP3.LUT R8, R7, 0x7fffffff, RZ, 0xc0, !PT ;  /* 0x7fffffff07087812 */ /* 0x000fe400078ec0ff */
[----:B------:R-:W-:-:S03]  /*11e0*/  MOV R0, 0x1210 ;  /* 0x0000121000007802 */ /* 0x000fc60000000f00 */
[----:B------:R-:W-:-:S07]  /*11f0*/  VIADD R8, R8, 0xfff00000 ;  /* 0xfff0000008087836 */ /* 0x000fce0000000000 */
[----:B-1----:R-:W-:Y:S05]  /*1200*/  CALL.REL.NOINC `($__internal_0_$__cuda_sm20_dblrcp_rn_slowpath_v3) ;  /* 0x0000000000887944 */ /* 0x002fea0003c00000 */
[----:B------:R-:W-:Y:S01]  /*1210*/  IMAD.MOV.U32 R4, RZ, RZ, R6 ;  /* 0x000000ffff047224 */ /* 0x000fe200078e0006 */
[----:B------:R-:W-:-:S07]  /*1220*/  MOV R5, R7 ;  /* 0x0000000700057202 */ /* 0x000fce0000000f00 */
.L_x_11:
[----:B------:R-:W-:Y:S05]  /*1230*/  BSYNC.RECONVERGENT B0 ;  /* 0x0000000000007941 */ /* 0x000fea0003800200 */
.L_x_10:
[C---:B-1----:R-:W-:Y:S01]  /*1240*/  FMUL R0, |R14|.reuse, 2.8853900432586669922 ;  /* 0x4038aa3b0e007820 */ /* 0x042fe20000400200 */
[----:B------:R-:W-:Y:S02]  /*1250*/  IMAD.MOV.U32 R8, RZ, RZ, 0x3c80f082 ;  /* 0x3c80f082ff087424 */ /* 0x000fe400078e00ff */
[C---:B------:R-:W-:Y:S01]  /*1260*/  FMUL R9, R14.reuse, R14 ;  /* 0x0000000e0e097220 */ /* 0x040fe20000400000 */
[----:B------:R-:W-:Y:S01]  /*1270*/  SHF.R.U32.HI R7, RZ, 0x1f, R11 ;  /* 0x0000001fff077819 */ /* 0x000fe2000001160b */
[----:B------:R-:W-:Y:S01]  /*1280*/  IMAD.MOV.U32 R11, RZ, RZ, 0x3f800000 ;  /* 0x3f800000ff0b7424 */ /* 0x000fe200078e00ff */
[C---:B------:R-:W-:Y:S01]  /*1290*/  FSETP.GE.AND P2, PT, |R14|.reuse, 0.60000002384185791016, PT ;  /* 0x3f19999a0e00780b */ /* 0x040fe20003f46200 */
[----:B------:R-:W0:Y:S01]  /*12a0*/  MUFU.EX2 R0, R0 ;  /* 0x0000000000007308 */ /* 0x000e220000000800 */
[----:B------:R-:W-:Y:S01]  /*12b0*/  FFMA R8, R9, R8, -0.052303962409496307373 ;  /* 0xbd563cae09087423 */ /* 0x000fe20000000008 */
[----:B------:R-:W-:Y:S01]  /*12c0*/  LOP3.LUT R7, R7, 0x1, RZ, 0xc0, !PT ;  /* 0x0000000107077812 */ /* 0x000fe200078ec0ff */
[----:B------:R-:W-:Y:S01]  /*12d0*/  IMAD.WIDE R2, R13, 0x4, R2 ;  /* 0x000000040d027825 */ /* 0x000fe200078e0202 */
[----:B------:R-:W-:-:S02]  /*12e0*/  FSETP.GE.AND P1, PT, |R14|, 9.010913848876953125, PT ;  /* 0x41102cb40e00780b */ /* 0x000fc40003f26200 */
[----:B------:R-:W-:-:S04]  /*12f0*/  ISETP.NE.U32.AND P0, PT, R7, 0x1, PT ;  /* 0x000000010700780c */ /* 0x000fc80003f05070 */
[----:B------:R-:W-:Y:S01]  /*1300*/  ISETP.NE.U32.AND.EX P0, PT, RZ, RZ, PT, P0 ;  /* 0x000000ffff00720c */ /* 0x000fe20003f05100 */
[----:B0-----:R-:W-:Y:S01]  /*1310*/  FADD R6, R0, 1 ;  /* 0x3f80000000067421 */ /* 0x001fe20000000000 */
[----:B------:R-:W-:-:S04]  /*1320*/  FFMA R0, R9, R8, 0.1331529766321182251 ;  /* 0x3e08594109007423 */ /* 0x000fc80000000008 */
[C---:B------:R-:W-:Y:S01]  /*1330*/  FFMA R0, R9.reuse, R0, -0.33332768082618713379 ;  /* 0xbeaaa9ed09007423 */ /* 0x040fe20000000000 */
[----:B------:R-:W0:Y:S03]  /*1340*/  MUFU.RCP R6, R6 ;  /* 0x0000000600067308 */ /* 0x000e260000001000 */
[----:B------:R-:W-:Y:S01]  /*1350*/  FFMA R9, R9, R0, RZ ;  /* 0x0000000009097223 */ /* 0x000fe200000000ff */
[----:B0-----:R-:W-:-:S05]  /*1360*/  FFMA R7, R6, -2, R11 ;  /* 0xc000000006077823 */ /* 0x001fca000000000b */
[----:B------:R-:W-:-:S04]  /*1370*/  FSEL R7, R7, 1, !P1 ;  /* 0x3f80000007077808 */ /* 0x000fc80004800000 */
[----:B------:R-:W-:Y:S01]  /*1380*/  FSEL R10, -|R7|, |R7|, !P0 ;  /* 0x40000007070a7208 */ /* 0x000fe20004000300 */
[----:B------:R-:W-:Y:S02]  /*1390*/  @!P2 FFMA R10, R14, R9, R14 ;  /* 0x000000090e0aa223 */ /* 0x000fe4000000000e */
[----:B------:R-:W0:Y:S02]  /*13a0*/  LDC.64 R8, c[0x0][0x390] ;  /* 0x0000e400ff087b82 */ /* 0x000e240000000a00 */
[----:B------:R-:W1:Y:S02]  /*13b0*/  F2F.F64.F32 R6, R10 ;  /* 0x0000000a00067310 */ /* 0x000e640000201800 */
[----:B-1----:R-:W-:Y:S01]  /*13c0*/  DMUL R4, R6, R4 ;  /* 0x0000000406047228 */ /* 0x002fe20000000000 */
[----:B------:R-:W-:-:S05]  /*13d0*/  IADD3 R7, PT, PT, R13, R12, RZ ;  /* 0x0000000c0d077210 */ /* 0x000fca0007ffe0ff */
[----:B0-----:R-:W-:-:S04]  /*13e0*/  IMAD.WIDE R6, R7, 0x4, R8 ;  /* 0x0000000407067825 */ /* 0x001fc800078e0208 */
[----:B------:R-:W0:Y:S02]  /*13f0*/  F2F.F32.F64 R5, R4 ;  /* 0x0000000400057310 */ /* 0x000e240000301000 */
[----:B0-----:R-:W-:Y:S04]  /*1400*/  STG.E desc[UR4][R6.64], R5 ;  /* 0x0000000506007986 */ /* 0x001fe8000c101904 */
[----:B------:R-:W-:Y:S01]  /*1410*/  STG.E desc[UR4][R2.64], R14 ;  /* 0x0000000e02007986 */ /* 0x000fe2000c101904 */
[----:B------:R-:W-:Y:S05]  /*1420*/  EXIT ;  /* 0x000000000000794d */ /* 0x000fea0003800000 */
        .weak           $__internal_0_$__cuda_sm20_dblrcp_rn_slowpath_v3
        .type           $__internal_0_$__cuda_sm20_dblrcp_rn_slowpath_v3,@function
        .size           $__internal_0_$__cuda_sm20_dblrcp_rn_slowpath_v3,(.L_x_22 - $__internal_0_$__cuda_sm20_dblrcp_rn_slowpath_v3)
$__internal_0_$__cuda_sm20_dblrcp_rn_slowpath_v3:
[----:B------:R-:W-:Y:S01]  /*1430*/  IMAD.MOV.U32 R4, RZ, RZ, R6 ;  /* 0x000000ffff047224 */ /* 0x000fe200078e0006 */
[----:B------:R-:W-:Y:S01]  /*1440*/  MOV R5, R7 ;  /* 0x0000000700057202 */ /* 0x000fe20000000f00 */
[----:B------:R-:W-:Y:S05]  /*1450*/  BSSY.RECONVERGENT B1, `(.L_x_12) ;  /* 0x0000024000017945 */ /* 0x000fea0003800200 */
[----:B------:R-:W-:-:S14]  /*1460*/  DSETP.GTU.AND P0, PT, |R4|, +INF , PT ;  /* 0x7ff000000400742a */ /* 0x000fdc0003f0c200 */
[----:B------:R-:W-:Y:S05]  /*1470*/  @P0 BRA `(.L_x_13) ;  /* 0x00000000007c0947 */ /* 0x000fea0003800000 */
[----:B------:R-:W-:-:S05]  /*1480*/  LOP3.LUT R9, R7, 0x7fffffff, RZ, 0xc0, !PT ;  /* 0x7fffffff07097812 */ /* 0x000fca00078ec0ff */
[----:B------:R-:W-:-:S05]  /*1490*/  VIADD R6, R9, 0xffffffff ;  /* 0xffffffff09067836 */ /* 0x000fca0000000000 */
[----:B------:R-:W-:-:S13]  /*14a0*/  ISETP.GE.U32.AND P0, PT, R6, 0x7fefffff, PT ;  /* 0x7fefffff0600780c */ /* 0x000fda0003f06070 */
[----:B------:R-:W-:Y:S02]  /*14b0*/  @P0 LOP3.LUT R7, R5, 0x7ff00000, RZ, 0x3c, !PT ;  /* 0x7ff0000005070812 */ /* 0x000fe400078e3cff */
[----:B------:R-:W-:Y:S01]  /*14c0*/  @P0 MOV R6, RZ ;  /* 0x000000ff00060202 */ /* 0x000fe20000000f00 */
[----:B------:R-:W-:Y:S06]  /*14d0*/  @P0 BRA `(.L_x_14) ;  /* 0x00000000006c0947 */ /* 0x000fec0003800000 */
[----:B------:R-:W-:-:S13]  /*14e0*/  ISETP.GE.U32.AND P0, PT, R9, 0x1000001, PT ;  /* 0x010000010900780c */ /* 0x000fda0003f06070 */
[----:B------:R-:W-:Y:S05]  /*14f0*/  @!P0 BRA `(.L_x_15) ;  /* 0x0000000000348947 */ /* 0x000fea0003800000 */
[----:B------:R-:W-:Y:S01]  /*1500*/  VIADD R7, R5, 0xc0200000 ;  /* 0xc020000005077836 */ /* 0x000fe20000000000 */
[----:B------:R-:W-:-:S03]  /*1510*/  MOV R6, R4 ;  /* 0x0000000400067202 */ /* 0x000fc60000000f00 */
[----:B------:R-:W0:Y:S03]  /*1520*/  MUFU.RCP64H R9, R7 ;  /* 0x0000000700097308 */ /* 0x000e260000001800 */
[----:B0-----:R-:W-:-:S08]  /*1530*/  DFMA R16, -R6, R8, 1 ;  /* 0x3ff000000610742b */ /* 0x001fd00000000108 */
[----:B------:R-:W-:-:S08]  /*1540*/  DFMA R16, R16, R16, R16 ;  /* 0x000000101010722b */ /* 0x000fd00000000010 */
[----:B------:R-:W-:-:S08]  /*1550*/  DFMA R16, R8, R16, R8 ;  /* 0x000000100810722b */ /* 0x000fd00000000008 */
[----:B------:R-:W-:-:S08]  /*1560*/  DFMA R8, -R6, R16, 1 ;  /* 0x3ff000000608742b */ /* 0x000fd00000000110 */
[----:B------:R-:W-:-:S08]  /*1570*/  DFMA R8, R16, R8, R16 ;  /* 0x000000081008722b */ /* 0x000fd00000000010 */
[----:B------:R-:W-:-:S08]  /*1580*/  DMUL R8, R8, 2.2250738585072013831e-308 ;  /* 0x0010000008087828 */ /* 0x000fd00000000000 */
[----:B------:R-:W-:-:S08]  /*1590*/  DFMA R4, -R4, R8, 1 ;  /* 0x3ff000000404742b */ /* 0x000fd00000000108 */
[----:B------:R-:W-:-:S08]  /*15a0*/  DFMA R4, R4, R4, R4 ;  /* 0x000000040404722b */ /* 0x000fd00000000004 */
[----:B------:R-:W-:Y:S01]  /*15b0*/  DFMA R6, R8, R4, R8 ;  /* 0x000000040806722b */ /* 0x000fe20000000008 */
[----:B------:R-:W-:Y:S10]  /*15c0*/  BRA `(.L_x_14) ;  /* 0x0000000000307947 */ /* 0x000ff40003800000 */
.L_x_15:
[----:B------:R-:W-:Y:S01]  /*15d0*/  DMUL R4, R4, 8.11296384146066816958e+31 ;  /* 0x4690000004047828 */ /* 0x000fe20000000000 */
[----:B------:R-:W-:-:S05]  /*15e0*/  IMAD.MOV.U32 R6, RZ, RZ, R8 ;  /* 0x000000ffff067224 */ /* 0x000fca00078e0008 */
[----:B------:R-:W0:Y:S02]  /*15f0*/  MUFU.RCP64H R7, R5 ;  /* 0x0000000500077308 */ /* 0x000e240000001800 */
[----:B0-----:R-:W-:-:S08]  /*1600*/  DFMA R8, -R4, R6, 1 ;  /* 0x3ff000000408742b */ /* 0x001fd00000000106 */
[----:B------:R-:W-:-:S08]  /*1610*/  DFMA R8, R8, R8, R8 ;  /* 0x000000080808722b */ /* 0x000fd00000000008 */
[----:B------:R-:W-:-:S08]  /*1620*/  DFMA R8, R6, R8, R6 ;  /* 0x000000080608722b */ /* 0x000fd00000000006 */
[----:B------:R-:W-:-:S08]  /*1630*/  DFMA R6, -R4, R8, 1 ;  /* 0x3ff000000406742b */ /* 0x000fd00000000108 */
[----:B------:R-:W-:-:S08]  /*1640*/  DFMA R6, R8, R6, R8 ;  /* 0x000000060806722b */ /* 0x000fd00000000008 */
[----:B------:R-:W-:Y:S01]  /*1650*/  DMUL R6, R6, 8.11296384146066816958e+31 ;  /* 0x4690000006067828 */ /* 0x000fe20000000000 */
[----:B------:R-:W-:Y:S10]  /*1660*/  BRA `(.L_x_14) ;  /* 0x0000000000087947 */ /* 0x000ff40003800000 */
.L_x_13:
[----:B------:R-:W-:Y:S02]  /*1670*/  LOP3.LUT R7, R5, 0x80000, RZ, 0xfc, !PT ;  /* 0x0008000005077812 */ /* 0x000fe400078efcff */
[----:B------:R-:W-:-:S07]  /*1680*/  MOV R6, R4 ;  /* 0x0000000400067202 */ /* 0x000fce0000000f00 */
.L_x_14:
[----:B------:R-:W-:Y:S05]  /*1690*/  BSYNC.RECONVERGENT B1 ;  /* 0x0000000000017941 */ /* 0x000fea0003800200 */
.L_x_12:
[----:B------:R-:W-:Y:S01]  /*16a0*/  IMAD.MOV.U32 R4, RZ, RZ, R0 ;  /* 0x000000ffff047224 */ /* 0x000fe200078e0000 */
[----:B------:R-:W-:-:S04]  /*16b0*/  MOV R5, 0x0 ;  /* 0x0000000000057802 */ /* 0x000fc80000000f00 */
[----:B------:R-:W-:Y:S05]  /*16c0*/  RET.REL.NODEC R4 `(_Z12lstm_eltwisePfS_S_iii) ;  /* 0xffffffe8044c7950 */ /* 0x000fea0003c3ffff */
.L_x_16:
[----:B------:R-:W-:-:S00]  /*16d0*/  BRA `(.L_x_16) ;  /* 0xfffffffc00fc7947 */ /* 0x000fc0000383ffff */
[----:B------:R-:W-:-:S00]  /*16e0*/  NOP ;  /* 0x0000000000007918 */ /* 0x000fc00000000000 */
        /* <DEDUP_REMOVED lines=9> */
.L_x_22:


//--------------------- .text._Z9lstm_gemmPfS_S_S_S_iiiiii --------------------------
	.section	.text._Z9lstm_gemmPfS_S_S_S_iiiiii,"ax",@progbits
	.align	128
        .global         _Z9lstm_gemmPfS_S_S_S_iiiiii
        .type           _Z9lstm_gemmPfS_S_S_S_iiiiii,@function
        .size           _Z9lstm_gemmPfS_S_S_S_iiiiii,(.L_x_24 - _Z9lstm_gemmPfS_S_S_S_iiiiii)
        .other          _Z9lstm_gemmPfS_S_S_S_iiiiii,@"STO_CUDA_ENTRY STV_DEFAULT"
_Z9lstm_gemmPfS_S_S_S_iiiiii:
.text._Z9lstm_gemmPfS_S_S_S_iiiiii:
[----:B------:R-:W-:Y:S01]  /*0000*/  LDC R1, c[0x0][0x37c] ;  /* 0x0000df00ff017b82 */ /* 0x000fe20000000800 */
[----:B------:R-:W0:Y:S01]  /*0010*/  S2R R22, SR_TID.X ;  /* 0x0000000000167919 */ /* 0x000e220000002100 */
[----:B------:R-:W1:Y:S06]  /*0020*/  LDCU UR7, c[0x0][0x3ac] ;  /* 0x00007580ff0777ac */ /* 0x000e6c0008000800 */
[----:B------:R-:W0:Y:S01]  /*0030*/  LDC R3, c[0x0][0x360] ;  /* 0x0000d800ff037b82 */ /* 0x000e220000000800 */
[----:B------:R-:W-:Y:S01]  /*0040*/  HFMA2 R23, -RZ, RZ, 0, 0 ;  /* 0x00000000ff177431 */ /* 0x000fe200000001ff */
[----:B------:R-:W2:Y:S01]  /*0050*/  S2R R21, SR_TID.Y ;  /* 0x0000000000157919 */ /* 0x000ea20000002200 */
[----:B------:R-:W3:Y:S05]  /*0060*/  LDCU.64 UR8, c[0x0][0x358] ;  /* 0x00006b00ff0877ac */ /* 0x000eea0008000a00 */
[----:B------:R-:W0:Y:S08]  /*0070*/  S2UR UR5, SR_CTAID.X ;  /* 0x00000000000579c3 */ /* 0x000e300000002500 */
[----:B------:R-:W2:Y:S01]  /*0080*/  S2UR UR6, SR_CTAID.Y ;  /* 0x00000000000679c3 */ /* 0x000ea20000002600 */
[----:B-1----:R-:W-:-:S02]  /*0090*/  UISETP.GE.AND UP0, UPT, UR7, 0x4, UPT ;  /* 0x000000040700788c */ /* 0x002fc4000bf06270 */
[----:B------:R-:W-:-:S04]  /*00a0*/  USHF.R.S32.HI UR4, URZ, 0x1f, UR7 ;  /* 0x0000001fff047899 */ /* 0x000fc80008011407 */
[----:B------:R-:W-:Y:S01]  /*00b0*/  ULEA.HI UR4, UR4, UR7, URZ, 0x2 ;  /* 0x0000000704047291 */ /* 0x000fe2000f8f10ff */
[----:B------:R-:W2:Y:S01]  /*00c0*/  LDC R0, c[0x0][0x364] ;  /* 0x0000d900ff007b82 */ /* 0x000ea20000000800 */
[----:B0-----:R-:W-:Y:S02]  /*00d0*/  IMAD R22, R3, UR5, R22 ;  /* 0x0000000503167c24 */ /* 0x001fe4000f8e0216 */
[----:B--2---:R-:W-:Y:S01]  /*00e0*/  IMAD R21, R0, UR6, R21 ;  /* 0x0000000600157c24 */ /* 0x004fe2000f8e0215 */
[----:B---3--:R-:W-:Y:S07]  /*00f0*/  BRA.U !UP0, `(.L_x_17) ;  /* 0x0000000908687547 */ /* 0x008fee000b800000 */
[----:B------:R-:W0:Y:S01]  /*0100*/  LDC.64 R4, c[0x0][0x3b8] ;  /* 0x0000ee00ff047b82 */ /* 0x000e220000000a00 */
[----:B------:R-:W1:Y:S01]  /*0110*/  LDCU UR6, c[0x0][0x3b4] ;  /* 0x00007680ff0677ac */ /* 0x000e620008000800 */
[----:B------:R-:W-:Y:S01]  /*0120*/  MOV R23, RZ ;  /* 0x000000ff00177202 */ /* 0x000fe20000000f00 */
[----:B------:R-:W-:-:S05]  /*0130*/  USHF.R.S32.HI UR4, URZ, 0x2, UR4 ;  /* 0x00000002ff047899 */ /* 0x000fca0008011404 */
[----:B------:R-:W2:Y:S01]  /*0140*/  LDC R7, c[0x0][0x3a8] ;  /* 0x0000ea00ff077b82 */ /* 0x000ea20000000800 */
[----:B------:R-:W-:-:S04]  /*0150*/  ULOP3.LUT UR7, UR4, 0x3, URZ, 0xc0, !UPT ;  /* 0x0000000304077892 */ /* 0x000fc8000f8ec0ff */
[----:B------:R-:W-:Y:S02]  /*0160*/  UISETP.NE.AND UP1, UPT, UR7, URZ, UPT ;  /* 0x000000ff0700728c */ /* 0x000fe4000bf25270 */
[----:B-1----:R-:W-:-:S04]  /*0170*/  USHF.R.S32.HI UR5, URZ, 0x1f, UR6 ;  /* 0x0000001fff057899 */ /* 0x002fc80008011406 */
[----:B------:R-:W-:Y:S01]  /*0180*/  ULEA.HI UR5, UR5, UR6, URZ, 0x2 ;  /* 0x0000000605057291 */ /* 0x000fe2000f8f10ff */
[----:B0-----:R-:W-:-:S03]  /*0190*/  SHF.R.S32.HI R3, RZ, 0x1f, R4 ;  /* 0x0000001fff037819 */ /* 0x001fc60000011404 */
[----:B------:R-:W-:Y:S01]  /*01a0*/  USHF.R.S32.HI UR5, URZ, 0x2, UR5 ;  /* 0x00000002ff057899 */ /* 0x000fe20008011405 */
[----:B------:R-:W-:Y:S01]  /*01b0*/  LEA.HI R3, R3, R4, RZ, 0x2 ;  /* 0x0000000403037211 */ /* 0x000fe200078f10ff */
[----:B--2---:R-:W-:-:S03]  /*01c0*/  IMAD R2, R7, UR6, RZ ;  /* 0x0000000607027c24 */ /* 0x004fc6000f8e02ff */
[----:B------:R-:W-:Y:S01]  /*01d0*/  SHF.R.S32.HI R3, RZ, 0x2, R3 ;  /* 0x00000002ff037819 */ /* 0x000fe20000011403 */
[----:B------:R-:W-:Y:S01]  /*01e0*/  IMAD R0, R4, R7, RZ ;  /* 0x0000000704007224 */ /* 0x000fe200078e02ff */
[----:B------:R-:W-:Y:S01]  /*01f0*/  UIADD3 UR6, UPT, UPT, UR4, -0x1, URZ ;  /* 0xffffffff04067890 */ /* 0x000fe2000fffe0ff */
[----:B------:R-:W-:Y:S02]  /*0200*/  SHF.R.S32.HI R9, RZ, 0x1f, R2 ;  /* 0x0000001fff097819 */ /* 0x000fe40000011402 */
[C---:B------:R-:W-:Y:S01]  /*0210*/  IMAD R27, R22.reuse, R3, RZ ;  /* 0x00000003161b7224 */ /* 0x040fe200078e02ff */
[----:B------:R-:W-:Y:S01]  /*0220*/  SHF.R.S32.HI R7, RZ, 0x1f, R0 ;  /* 0x0000001fff077819 */ /* 0x000fe20000011400 */
[----:B------:R-:W-:Y:S01]  /*0230*/  UISETP.GE.U32.AND UP0, UPT, UR6, 0x3, UPT ;  /* 0x000000030600788c */ /* 0x000fe2000bf06070 */
[----:B------:R-:W-:Y:S02]  /*0240*/  LEA.HI R9, R9, R2, RZ, 0x2 ;  /* 0x0000000209097211 */ /* 0x000fe400078f10ff */
[----:B------:R-:W-:Y:S01]  /*0250*/  LEA.HI R7, R7, R0, RZ, 0x2 ;  /* 0x0000000007077211 */ /* 0x000fe200078f10ff */
[----:B------:R-:W-:Y:S01]  /*0260*/  IMAD R0, R22, UR5, RZ ;  /* 0x0000000516007c24 */ /* 0x000fe2000f8e02ff */
[----:B------:R-:W-:-:S02]  /*0270*/  SHF.R.S32.HI R3, RZ, 0x2, R9 ;  /* 0x00000002ff037819 */ /* 0x000fc40000011409 */
[----:B------:R-:W-:Y:S02]  /*0280*/  SHF.R.S32.HI R4, RZ, 0x2, R7 ;  /* 0x00000002ff047819 */ /* 0x000fe40000011407 */
[----:B------:R-:W-:Y:S01]  /*0290*/  IADD3 R20, PT, PT, R27, -UR5, RZ ;  /* 0x800000051b147c10 */ /* 0x000fe2000fffe0ff */
[-C--:B------:R-:W-:Y:S01]  /*02a0*/  IMAD R3, R3, R5.reuse, R0 ;  /* 0x0000000503037224 */ /* 0x080fe200078e0200 */
[----:B------:R-:W-:Y:S01]  /*02b0*/  MOV R2, RZ ;  /* 0x000000ff00027202 */ /* 0x000fe20000000f00 */
[----:B------:R-:W-:Y:S02]  /*02c0*/  IMAD R0, R21, UR4, RZ ;  /* 0x0000000415007c24 */ /* 0x000fe4000f8e02ff */
[----:B------:R-:W-:Y:S01]  /*02d0*/  IMAD R20, R4, R5, R20 ;  /* 0x0000000504147224 */ /* 0x000fe200078e0214 */
[----:B------:R-:W-:Y:S06]  /*02e0*/  BRA.U !UP0, `(.L_x_18) ;  /* 0x0000000508047547 */ /* 0x000fec000b800000 */
[----:B------:R-:W0:Y:S01]  /*02f0*/  LDC.64 R6, c[0x0][0x390] ;  /* 0x0000e400ff067b82 */ /* 0x000e220000000a00 */
[----:B------:R-:W-:Y:S01]  /*0300*/  ULOP3.LUT UR6, UR4, 0x1ffffffc, URZ, 0xc0, !UPT ;  /* 0x1ffffffc04067892 */ /* 0x000fe2000f8ec0ff */
[----:B------:R-:W-:Y:S02]  /*0310*/  IMAD R4, R4, R5, -UR5 ;  /* 0x8000000504047e24 */ /* 0x000fe4000f8e0205 */
[----:B------:R-:W-:Y:S01]  /*0320*/  HFMA2 R26, -RZ, RZ, 0, 0 ;  /* 0x00000000ff1a7431 */ /* 0x000fe200000001ff */
[----:B------:R-:W-:Y:S02]  /*0330*/  MOV R23, RZ ;  /* 0x000000ff00177202 */ /* 0x000fe40000000f00 */
[----:B------:R-:W-:Y:S02]  /*0340*/  MOV R25, R0 ;  /* 0x0000000000197202 */ /* 0x000fe40000000f00 */
[----:B------:R-:W-:Y:S02]  /*0350*/  IADD3 R27, PT, PT, R27, R4, RZ ;  /* 0x000000041b1b7210 */ /* 0x000fe40007ffe0ff */
[----:B------:R-:W-:-:S02]  /*0360*/  MOV R24, R3 ;  /* 0x0000000300187202 */ /* 0x000fc40000000f00 */
[----:B------:R-:W-:Y:S01]  /*0370*/  MOV R2, UR6 ;  /* 0x0000000600027c02 */ /* 0x000fe20008000f00 */
[----:B0-----:R-:W-:-:S03]  /*0380*/  IMAD.WIDE.U32 R6, R0, 0x10, R6 ;  /* 0x0000001000067825 */ /* 0x001fc600078e0006 */
[----:B------:R-:W-:-:S04]  /*0390*/  IADD3 R30, P0, PT, R6, 0x30, RZ ;  /* 0x00000030061e7810 */ /* 0x000fc80007f1e0ff */
[----:B------:R-:W-:-:S09]  /*03a0*/  IADD3.X R31, PT, PT, RZ, R7, RZ, P0, !PT ;  /* 0x00000007ff1f7210 */ /* 0x000fd200007fe4ff */
.L_x_19:
[----:B------:R-:W0:Y:S01]  /*03b0*/  LDC.64 R16, c[0x0][0x380] ;  /* 0x0000e000ff107b82 */ /* 0x000e220000000a00 */
[----:B------:R-:W-:-:S07]  /*03c0*/  ISETP.GE.AND P0, PT, R26, UR5, PT ;  /* 0x000000051a007c0c */ /* 0x000fce000bf06270 */
[----:B------:R-:W1:Y:S08]  /*03d0*/  LDC.64 R18, c[0x0][0x388] ;  /* 0x0000e200ff127b82 */ /* 0x000e700000000a00 */
[----:B------:R-:W2:Y:S01]  /*03e0*/  LDC.64 R8, c[0x0][0x390] ;  /* 0x0000e400ff087b82 */ /* 0x000ea20000000a00 */
[----:B0-----:R-:W-:-:S05]  /*03f0*/  IMAD.WIDE R16, R24, 0x10, R16 ;  /* 0x0000001018107825 */ /* 0x001fca00078e0210 */
[----:B------:R-:W3:Y:S01]  /*0400*/  @!P0 LDG.E.128 R4, desc[UR8][R16.64] ;  /* 0x0000000810048981 */ /* 0x000ee2000c1e1d00 */
[----:B------:R-:W-:Y:S01]  /*0410*/  IADD3 R10, PT, PT, R26, 0x1, RZ ;  /* 0x000000011a0a7810 */ /* 0x000fe20007ffe0ff */
[----:B-1----:R-:W-:-:S03]  /*0420*/  IMAD.WIDE R18, R27, 0x10, R18 ;  /* 0x000000101b127825 */ /* 0x002fc600078e0212 */
[----:B------:R-:W-:Y:S01]  /*0430*/  ISETP.GE.AND P1, PT, R10, UR5, PT ;  /* 0x000000050a007c0c */ /* 0x000fe2000bf26270 */
[----:B--2---:R-:W-:-:S05]  /*0440*/  IMAD.WIDE.U32 R8, R25, 0x10, R8 ;  /* 0x0000001019087825 */ /* 0x004fca00078e0008 */
[----:B------:R-:W3:Y:S07]  /*0450*/  LDG.E.128 R12, desc[UR8][R8.64] ;  /* 0x00000008080c7981 */ /* 0x000eee000c1e1d00 */
[----:B------:R-:W2:Y:S04]  /*0460*/  @P1 LDG.E.128 R8, desc[UR8][R18.64+0x10] ;  /* 0x0000100812081981 */ /* 0x000ea8000c1e1d00 */
[----:B------:R-:W3:Y:S04]  /*0470*/  @P0 LDG.E.128 R4, desc[UR8][R18.64] ;  /* 0x0000000812040981 */ /* 0x000ee8000c1e1d00 */
[----:B------:R-:W2:Y:S01]  /*0480*/  @!P1 LDG.E.128 R8, desc[UR8][R16.64+0x10] ;  /* 0x0000100810089981 */ /* 0x000ea2000c1e1d00 */
[----:B---3--:R-:W-:-:S04]  /*0490*/  FMUL R5, R13, R5 ;  /* 0x000000050d057220 */ /* 0x008fc80000400000 */
[----:B------:R-:W-:-:S04]  /*04a0*/  FFMA R5, R12, R4, R5 ;  /* 0x000000040c057223 */ /* 0x000fc80000000005 */
[----:B------:R-:W-:-:S04]  /*04b0*/  FFMA R6, R14, R6, R5 ;  /* 0x000000060e067223 */ /* 0x000fc80000000005 */
[----:B------:R-:W-:Y:S02]  /*04c0*/  FFMA R28, R15, R7, R6 ;  /* 0x000000070f1c7223 */ /* 0x000fe40000000006 */
[----:B------:R-:W2:Y:S01]  /*04d0*/  LDG.E.128 R12, desc[UR8][R30.64+-0x20] ;  /* 0xffffe0081e0c7981 */ /* 0x000ea2000c1e1d00 */
[----:B------:R-:W-:-:S04]  /*04e0*/  IADD3 R4, PT, PT, R26, 0x2, RZ ;  /* 0x000000021a047810 */ /* 0x000fc80007ffe0ff */
[----:B------:R-:W-:Y:S01]  /*04f0*/  ISETP.GE.AND P0, PT, R4, UR5, PT ;  /* 0x0000000504007c0c */ /* 0x000fe2000bf06270 */
[----:B------:R-:W-:-:S12]  /*0500*/  FADD R23, R28, R23 ;  /* 0x000000171c177221 */ /* 0x000fd80000000000 */
[----:B------:R-:W3:Y:S01]  /*0510*/  @P0 LDG.E.128 R4, desc[UR8][R18.64+0x20] ;  /* 0x0000200812040981 */ /* 0x000ee2000c1e1d00 */
[----:B--2---:R-:W-:-:S04]  /*0520*/  FMUL R13, R13, R9 ;  /* 0x000000090d0d7220 */ /* 0x004fc80000400000 */
[----:B------:R-:W-:Y:S01]  /*0530*/  FFMA R13, R12, R8, R13 ;  /* 0x000000080c0d7223 */ /* 0x000fe2000000000d */
[----:B------:R-:W-:-:S04]  /*0540*/  IADD3 R8, PT, PT, R26, 0x3, RZ ;  /* 0x000000031a087810 */ /* 0x000fc80007ffe0ff */
[----:B------:R-:W-:Y:S01]  /*0550*/  ISETP.GE.AND P1, PT, R8, UR5, PT ;  /* 0x0000000508007c0c */ /* 0x000fe2000bf26270 */
[----:B------:R-:W-:-:S04]  /*0560*/  FFMA R10, R14, R10, R13 ;  /* 0x0000000a0e0a7223 */ /* 0x000fc8000000000d */
[----:B------:R-:W-:Y:S02]  /*0570*/  FFMA R28, R15, R11, R10 ;  /* 0x0000000b0f1c7223 */ /* 0x000fe4000000000a */
[----:B------:R-:W3:Y:S04]  /*0580*/  LDG.E.128 R8, desc[UR8][R30.64+-0x10] ;  /* 0xfffff0081e087981 */ /* 0x000ee8000c1e1d00 */
[----:B------:R-:W3:Y:S04]  /*0590*/  @!P0 LDG.E.128 R4, desc[UR8][R16.64+0x20] ;  /* 0x0000200810048981 */ /* 0x000ee8000c1e1d00 */
[----:B------:R-:W2:Y:S01]  /*05a0*/  @P1 LDG.E.128 R12, desc[UR8][R18.64+0x30] ;  /* 0x00003008120c1981 */ /* 0x000ea2000c1e1d00 */
[----:B------:R-:W-:-:S03]  /*05b0*/  IADD3 R26, PT, PT, R26, 0x4, RZ ;  /* 0x000000041a1a7810 */ /* 0x000fc60007ffe0ff */
[----:B------:R-:W2:Y:S04]  /*05c0*/  @!P1 LDG.E.128 R12, desc[UR8][R16.64+0x30] ;  /* 0x00003008100c9981 */ /* 0x000ea8000c1e1d00 */
[----:B------:R0:W2:Y:S01]  /*05d0*/  LDG.E.128 R16, desc[UR8][R30.64] ;  /* 0x000000081e107981 */ /* 0x0000a2000c1e1d00 */
[----:B---3--:R-:W-:Y:S01]  /*05e0*/  FMUL R5, R9, R5 ;  /* 0x0000000509057220 */ /* 0x008fe20000400000 */
[----:B------:R-:W-:-:S03]  /*05f0*/  ISETP.NE.AND P0, PT, R26, R2, PT ;  /* 0x000000021a00720c */ /* 0x000fc60003f05270 */
[----:B------:R-:W-:-:S04]  /*0600*/  FFMA R5, R8, R4, R5 ;  /* 0x0000000408057223 */ /* 0x000fc80000000005 */
[----:B------:R-:W-:Y:S01]  /*0610*/  FFMA R6, R10, R6, R5 ;  /* 0x000000060a067223 */ /* 0x000fe20000000005 */
[----:B------:R-:W-:-:S03]  /*0620*/  FADD R23, R23, R28 ;  /* 0x0000001c17177221 */ /* 0x000fc60000000000 */
[----:B------:R-:W-:Y:S01]  /*0630*/  FFMA R6, R11, R7, R6 ;  /* 0x000000070b067223 */ /* 0x000fe20000000006 */
[----:B0-----:R-:W-:-:S03]  /*0640*/  IADD3 R30, P1, PT, R30, 0x40, RZ ;  /* 0x000000401e1e7810 */ /* 0x001fc60007f3e0ff */
[----:B------:R-:W-:Y:S01]  /*0650*/  FADD R23, R23, R6 ;  /* 0x0000000617177221 */ /* 0x000fe20000000000 */
[----:B------:R-:W-:Y:S02]  /*0660*/  IADD3.X R31, PT, PT, RZ, R31, RZ, P1, !PT ;  /* 0x0000001fff1f7210 */ /* 0x000fe40000ffe4ff */
[----:B------:R-:W-:Y:S02]  /*0670*/  IADD3 R24, PT, PT, R24, 0x4, RZ ;  /* 0x0000000418187810 */ /* 0x000fe40007ffe0ff */
[----:B------:R-:W-:Y:S02]  /*0680*/  IADD3 R27, PT, PT, R27, 0x4, RZ ;  /* 0x000000041b1b7810 */ /* 0x000fe40007ffe0ff */
[----:B------:R-:W-:Y:S01]  /*0690*/  IADD3 R25, PT, PT, R25, 0x4, RZ ;  /* 0x0000000419197810 */ /* 0x000fe20007ffe0ff */
[----:B--2---:R-:W-:-:S04]  /*06a0*/  FMUL R13, R17, R13 ;  /* 0x0000000d110d7220 */ /* 0x004fc80000400000 */
[----:B------:R-:W-:-:S04]  /*06b0*/  FFMA R13, R16, R12, R13 ;  /* 0x0000000c100d7223 */ /* 0x000fc8000000000d */
[----:B------:R-:W-:-:S04]  /*06c0*/  FFMA R14, R18, R14, R13 ;  /* 0x0000000e120e7223 */ /* 0x000fc8000000000d */
[----:B------:R-:W-:-:S04]  /*06d0*/  FFMA R14, R19, R15, R14 ;  /* 0x0000000f130e7223 */ /* 0x000fc8000000000e */
[----:B------:R-:W-:Y:S01]  /*06e0*/  FADD R23, R23, R14 ;  /* 0x0000000e17177221 */ /* 0x000fe20000000000 */
[----:B------:R-:W-:Y:S06]  /*06f0*/  @P0 BRA `(.L_x_19) ;  /* 0xfffffffc002c0947 */ /* 0x000fec000383ffff */
.L_x_18:
[----:B------:R-:W-:Y:S05]  /*0700*/  BRA.U !UP1, `(.L_x_17) ;  /* 0x0000000109e47547 */ /* 0x000fea000b800000 */
[----:B------:R-:W-:Y:S02]  /*0710*/  UISETP.NE.AND UP0, UPT, UR7, 0x1, UPT ;  /* 0x000000010700788c */ /* 0x000fe4000bf05270 */
[----:B------:R-:W-:-:S04]  /*0720*/  ULOP3.LUT UR4, UR4, 0x1, URZ, 0xc0, !UPT ;  /* 0x0000000104047892 */ /* 0x000fc8000f8ec0ff */
[----:B------:R-:W-:-:S03]  /*0730*/  UISETP.NE.U32.AND UP1, UPT, UR4, 0x1, UPT ;  /* 0x000000010400788c */ /* 0x000fc6000bf25070 */
[----:B------:R-:W-:Y:S08]  /*0740*/  BRA.U !UP0, `(.L_x_20) ;  /* 0x0000000108887547 */ /* 0x000ff0000b800000 */
[----:B------:R-:W0:Y:S01]  /*0750*/  LDC.64 R14, c[0x0][0x388] ;  /* 0x0000e200ff0e7b82 */ /* 0x000e220000000a00 */
[C---:B------:R-:W-:Y:S01]  /*0760*/  IADD3 R4, PT, PT, R2.reuse, 0x1, RZ ;  /* 0x0000000102047810 */ /* 0x040fe20007ffe0ff */
[----:B------:R-:W1:Y:S01]  /*0770*/  LDCU.64 UR6, c[0x0][0x390] ;  /* 0x00007200ff0677ac */ /* 0x000e620008000a00 */
[----:B------:R-:W-:Y:S02]  /*0780*/  ISETP.GE.AND P1, PT, R2, UR5, PT ;  /* 0x0000000502007c0c */ /* 0x000fe4000bf26270 */
[----:B------:R-:W-:Y:S02]  /*0790*/  ISETP.GE.AND P0, PT, R4, UR5, PT ;  /* 0x0000000504007c0c */ /* 0x000fe4000bf06270 */
[----:B------:R-:W-:Y:S01]  /*07a0*/  IADD3 R5, PT, PT, R20, R2, RZ ;  /* 0x0000000214057210 */ /* 0x000fe20007ffe0ff */
[----:B------:R-:W2:Y:S08]  /*07b0*/  LDC.64 R12, c[0x0][0x390] ;  /* 0x0000e400ff0c7b82 */ /* 0x000eb00000000a00 */
[----:B------:R-:W3:Y:S01]  /*07c0*/  LDC.64 R16, c[0x0][0x380] ;  /* 0x0000e000ff107b82 */ /* 0x000ee20000000a00 */
[----:B0-----:R-:W-:-:S05]  /*07d0*/  IMAD.WIDE R14, R5, 0x10, R14 ;  /* 0x00000010050e7825 */ /* 0x001fca00078e020e */
[----:B------:R-:W4:Y:S04]  /*07e0*/  @P1 LDG.E.128 R4, desc[UR8][R14.64] ;  /* 0x000000080e041981 */ /* 0x000f28000c1e1d00 */
[----:B------:R-:W5:Y:S01]  /*07f0*/  @P0 LDG.E.128 R8, desc[UR8][R14.64+0x10] ;  /* 0x000010080e080981 */ /* 0x000f62000c1e1d00 */
[CC--:B------:R-:W-:Y:S02]  /*0800*/  IADD3 R25, PT, PT, R0.reuse, R2.reuse, RZ ;  /* 0x0000000200197210 */ /* 0x0c0fe40007ffe0ff */
[-C--:B------:R-:W-:Y:S02]  /*0810*/  IADD3 R24, P2, PT, R0, R2.reuse, RZ ;  /* 0x0000000200187210 */ /* 0x080fe40007f5e0ff */
[----:B------:R-:W-:Y:S01]  /*0820*/  IADD3 R19, PT, PT, R3, R2, RZ ;  /* 0x0000000203137210 */ /* 0x000fe20007ffe0ff */
[----:B--2---:R-:W-:Y:S01]  /*0830*/  IMAD.WIDE.U32 R12, R25, 0x10, R12 ;  /* 0x00000010190c7825 */ /* 0x004fe200078e000c */
[----:B------:R-:W-:-:S02]  /*0840*/  IADD3.X R25, PT, PT, RZ, RZ, RZ, P2, !PT ;  /* 0x000000ffff197210 */ /* 0x000fc400017fe4ff */
[C---:B-1----:R-:W-:Y:S01]  /*0850*/  LEA R18, P2, R24.reuse, UR6, 0x4 ;  /* 0x0000000618127c11 */ /* 0x042fe2000f8420ff */
[----:B---3--:R-:W-:Y:S02]  /*0860*/  IMAD.WIDE R16, R19, 0x10, R16 ;  /* 0x0000001013107825 */ /* 0x008fe400078e0210 */
[----:B------:R-:W4:Y:S01]  /*0870*/  LDG.E.128 R12, desc[UR8][R12.64] ;  /* 0x000000080c0c7981 */ /* 0x000f22000c1e1d00 */
[----:B------:R-:W-:-:S03]  /*0880*/  LEA.HI.X R19, R24, UR7, R25, 0x4, P2 ;  /* 0x0000000718137c11 */ /* 0x000fc600090f2419 */
[----:B------:R-:W4:Y:S04]  /*0890*/  @!P1 LDG.E.128 R4, desc[UR8][R16.64] ;  /* 0x0000000810049981 */ /* 0x000f28000c1e1d00 */
[----:B------:R-:W5:Y:S04]  /*08a0*/  @!P0 LDG.E.128 R8, desc[UR8][R16.64+0x10] ;  /* 0x0000100810088981 */ /* 0x000f68000c1e1d00 */
[----:B------:R-:W5:Y:S01]  /*08b0*/  LDG.E.128 R16, desc[UR8][R18.64+0x10] ;  /* 0x0000100812107981 */ /* 0x000f62000c1e1d00 */
[----:B------:R-:W-:Y:S01]  /*08c0*/  IADD3 R2, PT, PT, R2, 0x2, RZ ;  /* 0x0000000202027810 */ /* 0x000fe20007ffe0ff */
[----:B----4-:R-:W-:-:S04]  /*08d0*/  FMUL R5, R13, R5 ;  /* 0x000000050d057220 */ /* 0x010fc80000400000 */
[----:B------:R-:W-:-:S04]  /*08e0*/  FFMA R5, R12, R4, R5 ;  /* 0x000000040c057223 */ /* 0x000fc80000000005 */
[----:B------:R-:W-:Y:S01]  /*08f0*/  FFMA R6, R14, R6, R5 ;  /* 0x000000060e067223 */ /* 0x000fe20000000005 */
[----:B-----5:R-:W-:-:S04]  /*0900*/  FMUL R9, R17, R9 ;  /* 0x0000000911097220 */ /* 0x020fc80000400000 */
[----:B------:R-:W-:Y:S01]  /*0910*/  FFMA R9, R16, R8, R9 ;  /* 0x0000000810097223 */ /* 0x000fe20000000009 */
[----:B------:R-:W-:-:S03]  /*0920*/  FFMA R6, R15, R7, R6 ;  /* 0x000000070f067223 */ /* 0x000fc60000000006 */
[----:B------:R-:W-:Y:S01]  /*0930*/  FFMA R10, R18, R10, R9 ;  /* 0x0000000a120a7223 */ /* 0x000fe20000000009 */
[----:B------:R-:W-:-:S03]  /*0940*/  FADD R23, R23, R6 ;  /* 0x0000000617177221 */ /* 0x000fc60000000000 */
[----:B------:R-:W-:-:S04]  /*0950*/  FFMA R10, R19, R11, R10 ;  /* 0x0000000b130a7223 */ /* 0x000fc8000000000a */
[----:B------:R-:W-:-:S07]  /*0960*/  FADD R23, R23, R10 ;  /* 0x0000000a17177221 */ /* 0x000fce0000000000 */
.L_x_20:
[----:B------:R-:W-:Y:S05]  /*0970*/  BRA.U UP1, `(.L_x_17) ;  /* 0x0000000101487547 */ /* 0x000fea000b800000 */
[----:B------:R-:W-:Y:S01]  /*0980*/  ISETP.GE.AND P0, PT, R2, UR5, PT ;  /* 0x0000000502007c0c */ /* 0x000fe2000bf06270 */
[----:B------:R-:W0:-:S12]  /*0990*/  LDC.64 R8, c[0x0][0x390] ;  /* 0x0000e400ff087b82 */ /* 0x000e180000000a00 */
[----:B------:R-:W1:Y:S01]  /*09a0*/  @P0 LDC.64 R12, c[0x0][0x388] ;  /* 0x0000e200ff0c0b82 */ /* 0x000e620000000a00 */
[----:B------:R-:W-:-:S07]  /*09b0*/  @P0 IADD3 R5, PT, PT, R20, R2, RZ ;  /* 0x0000000214050210 */ /* 0x000fce0007ffe0ff */
[----:B------:R-:W2:Y:S01]  /*09c0*/  @!P0 LDC.64 R10, c[0x0][0x380] ;  /* 0x0000e000ff0a8b82 */ /* 0x000ea20000000a00 */
[----:B-1----:R-:W-:-:S05]  /*09d0*/  @P0 IMAD.WIDE R12, R5, 0x10, R12 ;  /* 0x00000010050c0825 */ /* 0x002fca00078e020c */
[----:B------:R-:W3:Y:S01]  /*09e0*/  @P0 LDG.E.128 R4, desc[UR8][R12.64] ;  /* 0x000000080c040981 */ /* 0x000ee2000c1e1d00 */
[-C--:B------:R-:W-:Y:S02]  /*09f0*/  IADD3 R15, PT, PT, R0, R2.reuse, RZ ;  /* 0x00000002000f7210 */ /* 0x080fe40007ffe0ff */
[----:B------:R-:W-:-:S03]  /*0a00*/  @!P0 IADD3 R3, PT, PT, R3, R2, RZ ;  /* 0x0000000203038210 */ /* 0x000fc60007ffe0ff */
[----:B0-----:R-:W-:-:S04]  /*0a10*/  IMAD.WIDE.U32 R8, R15, 0x10, R8 ;  /* 0x000000100f087825 */ /* 0x001fc800078e0008 */
[----:B--2---:R-:W-:Y:S02]  /*0a20*/  @!P0 IMAD.WIDE R2, R3, 0x10, R10 ;  /* 0x0000001003028825 */ /* 0x004fe400078e020a */
[----:B------:R-:W3:Y:S04]  /*0a30*/  LDG.E.128 R8, desc[UR8][R8.64] ;  /* 0x0000000808087981 */ /* 0x000ee8000c1e1d00 */
[----:B------:R-:W3:Y:S02]  /*0a40*/  @!P0 LDG.E.128 R4, desc[UR8][R2.64] ;  /* 0x0000000802048981 */ /* 0x000ee4000c1e1d00 */
[----:B---3--:R-:W-:-:S04]  /*0a50*/  FMUL R5, R9, R5 ;  /* 0x0000000509057220 */ /* 0x008fc80000400000 */
[----:B------:R-:W-:-:S04]  /*0a60*/  FFMA R5, R8, R4, R5 ;  /* 0x0000000408057223 */ /* 0x000fc80000000005 */
[----:B------:R-:W-:-:S04]  /*0a70*/  FFMA R6, R10, R6, R5 ;  /* 0x000000060a067223 */ /* 0x000fc80000000005 */
[----:B------:R-:W-:-:S04]  /*0a80*/  FFMA R6, R11, R7, R6 ;  /* 0x000000070b067223 */ /* 0x000fc80000000006 */
[----:B------:R-:W-:-:S07]  /*0a90*/  FADD R23, R23, R6 ;  /* 0x0000000617177221 */ /* 0x000fce0000000000 */
.L_x_17:
[----:B------:R-:W0:Y:S01]  /*0aa0*/  LDC.64 R2, c[0x0][0x398] ;  /* 0x0000e600ff027b82 */ /* 0x000e220000000a00 */
[----:B------:R-:W1:Y:S07]  /*0ab0*/  LDCU UR4, c[0x0][0x3b0] ;  /* 0x00007600ff0477ac */ /* 0x000e6e0008000800 */
[----:B------:R-:W2:Y:S01]  /*0ac0*/  LDC.64 R4, c[0x0][0x3a0] ;  /* 0x0000e800ff047b82 */ /* 0x000ea20000000a00 */
[----:B0-----:R-:W-:-:S06]  /*0ad0*/  IMAD.WIDE.U32 R2, R21, 0x4, R2 ;  /* 0x0000000415027825 */ /* 0x001fcc00078e0002 */
[----:B------:R-:W3:Y:S01]  /*0ae0*/  LDG.E R2, desc[UR8][R2.64] ;  /* 0x0000000802027981 */ /* 0x000ee2000c1e1900 */
[----:B-1----:R-:W-:-:S04]  /*0af0*/  IMAD R21, R22, UR4, R21 ;  /* 0x0000000416157c24 */ /* 0x002fc8000f8e0215 */
[----:B--2---:R-:W-:-:S04]  /*0b00*/  IMAD.WIDE R4, R21, 0x4, R4 ;  /* 0x0000000415047825 */ /* 0x004fc800078e0204 */
[----:B---3--:R-:W-:-:S05]  /*0b10*/  FADD R23, R2, R23 ;  /* 0x0000001702177221 */ /* 0x008fca0000000000 */
[----:B------:R-:W-:Y:S01]  /*0b20*/  STG.E desc[UR8][R4.64], R23 ;  /* 0x0000001704007986 */ /* 0x000fe2000c101908 */
[----:B------:R-:W-:Y:S05]  /*0b30*/  EXIT ;  /* 0x000000000000794d */ /* 0x000fea0003800000 */
.L_x_21:
        /* <DEDUP_REMOVED lines=12> */
.L_x_24:


//--------------------- .nv.shared.reserved.0     --------------------------
	.section	.nv.shared.reserved.0,"aw",@nobits
	.weak		__nv_reservedSMEM_offset_0_alias
	.size		__nv_reservedSMEM_offset_0_alias, 0, 64
	.other		__nv_reservedSMEM_offset_0_alias,@"STO_CUDA_RESERVED_SHARED STV_DEFAULT"
__nv_reservedSMEM_offset_0_alias:
	.zero		0
	.zero		64


//--------------------- .nv.constant0._Z12lstm_eltwisePfS_S_iii --------------------------
	.section	.nv.constant0._Z12lstm_eltwisePfS_S_iii,"a",@progbits
	.sectionflags	@""
	.align	4
.nv.constant0._Z12lstm_eltwisePfS_S_iii:
	.zero		932


//--------------------- .nv.constant0._Z9lstm_gemmPfS_S_S_S_iiiiii --------------------------
	.section	.nv.constant0._Z9lstm_gemmPfS_S_S_S_iiiiii,"a",@progbits
	.sectionflags	@""
	.align	4
.nv.constant0._Z9lstm_gemmPfS_S_S_S_iiiiii:
	.zero		960


//--------------------- SYMBOLS --------------------------

	.type		.nv.reservedSmem.offset0,@object
	.size		.nv.reservedSmem.offset0,0x4
